//
// Generated by NVIDIA NVVM Compiler
//
// Compiler Build ID: CL-36424714
// Cuda compilation tools, release 13.0, V13.0.88
// Based on NVVM 20.0.0
//

.version 9.0
.target sm_100
.address_size 64

	// .globl	_Z20numeric_board_kernelP9GameStateiPi

.visible .entry _Z20numeric_board_kernelP9GameStateiPi(
	.param .u64 .ptr .align 1 _Z20numeric_board_kernelP9GameStateiPi_param_0,
	.param .u32 _Z20numeric_board_kernelP9GameStateiPi_param_1,
	.param .u64 .ptr .align 1 _Z20numeric_board_kernelP9GameStateiPi_param_2
)
{
	.local .align 16 .b8 	__local_depot0[37168];
	.reg .b64 	%SP;
	.reg .b64 	%SPL;
	.reg .pred 	%p<105>;
	.reg .b32 	%r<859>;
	.reg .b64 	%rd<145>;

	mov.u64 	%SPL, __local_depot0;
	ld.param.u32 	%r184, [_Z20numeric_board_kernelP9GameStateiPi_param_1];
	add.u64 	%rd1, %SPL, 0;
	add.u64 	%rd2, %SPL, 0;
	add.u64 	%rd3, %SPL, 1168;
	add.u64 	%rd4, %SPL, 34960;
	add.u64 	%rd5, %SPL, 35224;
	mov.u32 	%r185, %ctaid.x;
	mov.u32 	%r186, %ntid.x;
	mov.u32 	%r187, %tid.x;
	mad.lo.s32 	%r188, %r185, %r186, %r187;
	setp.ge.s32 	%p1, %r188, %r184;
	@%p1 bra 	$L__BB0_154;
	ld.param.u64 	%rd142, [_Z20numeric_board_kernelP9GameStateiPi_param_0];
	cvta.to.global.u64 	%rd44, %rd142;
	mov.u32 	%r189, %ctaid.x;
	mov.u32 	%r190, %ntid.x;
	mov.u32 	%r191, %tid.x;
	mad.lo.s32 	%r192, %r189, %r190, %r191;
	mul.wide.s32 	%rd45, %r192, 1936;
	add.s64 	%rd46, %rd44, %rd45;
	ld.global.u32 	%r1, [%rd46+1932];
	ld.global.u32 	%r193, [%rd46+1928];
	ld.global.u32 	%r194, [%rd46+1924];
	ld.global.u32 	%r195, [%rd46+1920];
	ld.global.u32 	%r196, [%rd46+1916];
	ld.global.u32 	%r197, [%rd46+1912];
	ld.global.u32 	%r198, [%rd46+1908];
	ld.global.u32 	%r199, [%rd46+1904];
	ld.global.u32 	%r200, [%rd46+1900];
	ld.global.u32 	%r201, [%rd46+1896];
	ld.global.u32 	%r202, [%rd46+1892];
	ld.global.u32 	%r203, [%rd46+1888];
	ld.global.u32 	%r204, [%rd46+1884];
	ld.global.u32 	%r205, [%rd46+1880];
	ld.global.u32 	%r206, [%rd46+1876];
	ld.global.u32 	%r207, [%rd46+1872];
	ld.global.u32 	%r208, [%rd46+1868];
	ld.global.u32 	%r209, [%rd46+1864];
	ld.global.u32 	%r210, [%rd46+1860];
	ld.global.u32 	%r211, [%rd46+1856];
	ld.global.u32 	%r212, [%rd46+1852];
	ld.global.u32 	%r213, [%rd46+1848];
	ld.global.u32 	%r214, [%rd46+1844];
	ld.global.u32 	%r215, [%rd46+1840];
	ld.global.u32 	%r216, [%rd46+1836];
	ld.global.u32 	%r217, [%rd46+1832];
	ld.global.u32 	%r218, [%rd46+1828];
	ld.global.u32 	%r219, [%rd46+1824];
	ld.global.u32 	%r220, [%rd46+1820];
	ld.global.u32 	%r221, [%rd46+1816];
	ld.global.u32 	%r222, [%rd46+1812];
	ld.global.u32 	%r223, [%rd46+1808];
	ld.global.u32 	%r224, [%rd46+1804];
	ld.global.u32 	%r225, [%rd46+1800];
	ld.global.u32 	%r226, [%rd46+1796];
	ld.global.u32 	%r227, [%rd46+1792];
	ld.global.u32 	%r228, [%rd46+1788];
	ld.global.u32 	%r229, [%rd46+1784];
	ld.global.u32 	%r230, [%rd46+1780];
	ld.global.u32 	%r231, [%rd46+1776];
	ld.global.u32 	%r232, [%rd46+1772];
	ld.global.u32 	%r233, [%rd46+1768];
	ld.global.u32 	%r234, [%rd46+1764];
	ld.global.u32 	%r235, [%rd46+1760];
	ld.global.u32 	%r236, [%rd46+1756];
	ld.global.u32 	%r237, [%rd46+1752];
	ld.global.u32 	%r238, [%rd46+1748];
	ld.global.u32 	%r239, [%rd46+1744];
	ld.global.u32 	%r240, [%rd46+1740];
	ld.global.u32 	%r241, [%rd46+1736];
	ld.global.u32 	%r242, [%rd46+1732];
	ld.global.u32 	%r243, [%rd46+1728];
	ld.global.u32 	%r244, [%rd46+1724];
	ld.global.u32 	%r245, [%rd46+1720];
	ld.global.u32 	%r246, [%rd46+1716];
	ld.global.u32 	%r247, [%rd46+1712];
	ld.global.u32 	%r248, [%rd46+1708];
	ld.global.u32 	%r249, [%rd46+1704];
	ld.global.u32 	%r250, [%rd46+1700];
	ld.global.u32 	%r251, [%rd46+1696];
	ld.global.u32 	%r252, [%rd46+1692];
	ld.global.u32 	%r253, [%rd46+1688];
	ld.global.u32 	%r254, [%rd46+1684];
	ld.global.u32 	%r255, [%rd46+1680];
	ld.global.u32 	%r256, [%rd46+1676];
	ld.global.u32 	%r2, [%rd46+1672];
	ld.global.u32 	%r257, [%rd46+1668];
	ld.global.u32 	%r258, [%rd46+1664];
	ld.global.u32 	%r259, [%rd46+1660];
	ld.global.u32 	%r260, [%rd46+1656];
	ld.global.u32 	%r261, [%rd46+1652];
	ld.global.u32 	%r262, [%rd46+1648];
	ld.global.u32 	%r263, [%rd46+1644];
	ld.global.u32 	%r264, [%rd46+1640];
	ld.global.u32 	%r265, [%rd46+1636];
	ld.global.u32 	%r266, [%rd46+1632];
	ld.global.u32 	%r267, [%rd46+1628];
	ld.global.u32 	%r268, [%rd46+1624];
	ld.global.u32 	%r269, [%rd46+1620];
	ld.global.u32 	%r270, [%rd46+1616];
	ld.global.u32 	%r271, [%rd46+1612];
	ld.global.u32 	%r272, [%rd46+1608];
	ld.global.u32 	%r273, [%rd46+1604];
	ld.global.u32 	%r274, [%rd46+1600];
	ld.global.u32 	%r275, [%rd46+1596];
	ld.global.u32 	%r276, [%rd46+1592];
	ld.global.u32 	%r277, [%rd46+1588];
	ld.global.u32 	%r278, [%rd46+1584];
	ld.global.u32 	%r279, [%rd46+1580];
	ld.global.u32 	%r280, [%rd46+1576];
	ld.global.u32 	%r281, [%rd46+1572];
	ld.global.u32 	%r282, [%rd46+1568];
	ld.global.u32 	%r283, [%rd46+1564];
	ld.global.u32 	%r284, [%rd46+1560];
	ld.global.u32 	%r285, [%rd46+1556];
	ld.global.u32 	%r286, [%rd46+1552];
	ld.global.u32 	%r287, [%rd46+1548];
	ld.global.u32 	%r288, [%rd46+1544];
	ld.global.u32 	%r289, [%rd46+1540];
	ld.global.u32 	%r290, [%rd46+1536];
	ld.global.u32 	%r291, [%rd46+1532];
	ld.global.u32 	%r292, [%rd46+1528];
	ld.global.u32 	%r293, [%rd46+1524];
	ld.global.u32 	%r294, [%rd46+1520];
	ld.global.u32 	%r295, [%rd46+1516];
	ld.global.u32 	%r296, [%rd46+1512];
	ld.global.u32 	%r297, [%rd46+1508];
	ld.global.u32 	%r298, [%rd46+1504];
	ld.global.u32 	%r299, [%rd46+1500];
	ld.global.u32 	%r300, [%rd46+1496];
	ld.global.u32 	%r301, [%rd46+1492];
	ld.global.u32 	%r302, [%rd46+1488];
	ld.global.u32 	%r303, [%rd46+1484];
	ld.global.u32 	%r304, [%rd46+1480];
	ld.global.u32 	%r305, [%rd46+1476];
	ld.global.u32 	%r306, [%rd46+1472];
	ld.global.u32 	%r307, [%rd46+1468];
	ld.global.u32 	%r308, [%rd46+1464];
	ld.global.u32 	%r309, [%rd46+1460];
	ld.global.u32 	%r310, [%rd46+1456];
	ld.global.u32 	%r311, [%rd46+1452];
	ld.global.u32 	%r312, [%rd46+1448];
	ld.global.u32 	%r313, [%rd46+1444];
	ld.global.u32 	%r314, [%rd46+1440];
	ld.global.u32 	%r315, [%rd46+1436];
	ld.global.u32 	%r316, [%rd46+1432];
	ld.global.u32 	%r317, [%rd46+1428];
	ld.global.u32 	%r318, [%rd46+1424];
	ld.global.u32 	%r319, [%rd46+1420];
	ld.global.u32 	%r320, [%rd46+1416];
	ld.global.u32 	%r321, [%rd46+1412];
	ld.global.u32 	%r322, [%rd46+1408];
	ld.global.u32 	%r323, [%rd46+1404];
	ld.global.u32 	%r324, [%rd46+1400];
	ld.global.u32 	%r325, [%rd46+1396];
	ld.global.u32 	%r326, [%rd46+1392];
	ld.global.u32 	%r327, [%rd46+1388];
	ld.global.u32 	%r328, [%rd46+1384];
	ld.global.u32 	%r329, [%rd46+1380];
	ld.global.u32 	%r330, [%rd46+1376];
	ld.global.u32 	%r331, [%rd46+1372];
	ld.global.u32 	%r332, [%rd46+1368];
	ld.global.u32 	%r333, [%rd46+1364];
	ld.global.u32 	%r334, [%rd46+1360];
	ld.global.u32 	%r335, [%rd46+1356];
	ld.global.u32 	%r336, [%rd46+1352];
	ld.global.u32 	%r337, [%rd46+1348];
	ld.global.u32 	%r338, [%rd46+1344];
	ld.global.u32 	%r339, [%rd46+1340];
	ld.global.u32 	%r340, [%rd46+1336];
	ld.global.u32 	%r341, [%rd46+1332];
	ld.global.u32 	%r342, [%rd46+1328];
	ld.global.u32 	%r343, [%rd46+1324];
	ld.global.u32 	%r344, [%rd46+1320];
	ld.global.u32 	%r345, [%rd46+1316];
	ld.global.u32 	%r346, [%rd46+1312];
	ld.global.u32 	%r347, [%rd46+1308];
	ld.global.u32 	%r348, [%rd46+1304];
	ld.global.u32 	%r349, [%rd46+1300];
	ld.global.u32 	%r350, [%rd46+1296];
	ld.global.u32 	%r351, [%rd46+1292];
	ld.global.u32 	%r352, [%rd46+1288];
	ld.global.u32 	%r353, [%rd46+1284];
	ld.global.u32 	%r354, [%rd46+1280];
	ld.global.u32 	%r355, [%rd46+1276];
	ld.global.u32 	%r356, [%rd46+1272];
	ld.global.u32 	%r357, [%rd46+1268];
	ld.global.u32 	%r358, [%rd46+1264];
	ld.global.u32 	%r359, [%rd46+1260];
	ld.global.u32 	%r360, [%rd46+1256];
	ld.global.u32 	%r361, [%rd46+1252];
	ld.global.u32 	%r362, [%rd46+1248];
	ld.global.u32 	%r363, [%rd46+1244];
	ld.global.u32 	%r364, [%rd46+1240];
	ld.global.u32 	%r365, [%rd46+1236];
	ld.global.u32 	%r366, [%rd46+1232];
	ld.global.u32 	%r367, [%rd46+1228];
	ld.global.u32 	%r368, [%rd46+1224];
	ld.global.u32 	%r369, [%rd46+1220];
	ld.global.u32 	%r370, [%rd46+1216];
	ld.global.u32 	%r371, [%rd46+1212];
	ld.global.u32 	%r372, [%rd46+1208];
	ld.global.u32 	%r373, [%rd46+1204];
	ld.global.u32 	%r374, [%rd46+1200];
	ld.global.u32 	%r375, [%rd46+1196];
	ld.global.u32 	%r376, [%rd46+1192];
	ld.global.u32 	%r377, [%rd46+1188];
	ld.global.u32 	%r378, [%rd46+1184];
	ld.global.u32 	%r379, [%rd46+1180];
	ld.global.u32 	%r380, [%rd46+1176];
	ld.global.u32 	%r381, [%rd46+1172];
	ld.global.u32 	%r382, [%rd46+1168];
	ld.global.u32 	%r383, [%rd46+1164];
	ld.global.u32 	%r384, [%rd46+1160];
	ld.global.u32 	%r3, [%rd46+1156];
	ld.global.u32 	%r385, [%rd46+1152];
	ld.global.u32 	%r386, [%rd46+1148];
	ld.global.u32 	%r387, [%rd46+1144];
	ld.global.u32 	%r388, [%rd46+1140];
	ld.global.u32 	%r389, [%rd46+1136];
	ld.global.u32 	%r390, [%rd46+1132];
	ld.global.u32 	%r391, [%rd46+1128];
	ld.global.u32 	%r392, [%rd46+1124];
	ld.global.u32 	%r393, [%rd46+1120];
	ld.global.u32 	%r394, [%rd46+1116];
	ld.global.u32 	%r395, [%rd46+1112];
	ld.global.u32 	%r396, [%rd46+1108];
	ld.global.u32 	%r397, [%rd46+1104];
	ld.global.u32 	%r398, [%rd46+1100];
	ld.global.u32 	%r399, [%rd46+1096];
	ld.global.u32 	%r400, [%rd46+1092];
	ld.global.u32 	%r401, [%rd46+1088];
	ld.global.u32 	%r402, [%rd46+1084];
	ld.global.u32 	%r403, [%rd46+1080];
	ld.global.u32 	%r404, [%rd46+1076];
	ld.global.u32 	%r405, [%rd46+1072];
	ld.global.u32 	%r406, [%rd46+1068];
	ld.global.u32 	%r407, [%rd46+1064];
	ld.global.u32 	%r408, [%rd46+1060];
	ld.global.u32 	%r409, [%rd46+1056];
	ld.global.u32 	%r410, [%rd46+1052];
	ld.global.u32 	%r411, [%rd46+1048];
	ld.global.u32 	%r412, [%rd46+1044];
	ld.global.u32 	%r413, [%rd46+1040];
	ld.global.u32 	%r414, [%rd46+1036];
	ld.global.u32 	%r415, [%rd46+1032];
	ld.global.u32 	%r416, [%rd46+1028];
	ld.global.u32 	%r417, [%rd46+1024];
	ld.global.u32 	%r418, [%rd46+1020];
	ld.global.u32 	%r419, [%rd46+1016];
	ld.global.u32 	%r420, [%rd46+1012];
	ld.global.u32 	%r421, [%rd46+1008];
	ld.global.u32 	%r422, [%rd46+1004];
	ld.global.u32 	%r423, [%rd46+1000];
	ld.global.u32 	%r424, [%rd46+996];
	ld.global.u32 	%r425, [%rd46+992];
	ld.global.u32 	%r426, [%rd46+988];
	ld.global.u32 	%r427, [%rd46+984];
	ld.global.u32 	%r428, [%rd46+980];
	ld.global.u32 	%r429, [%rd46+976];
	ld.global.u32 	%r430, [%rd46+972];
	ld.global.u32 	%r431, [%rd46+968];
	ld.global.u32 	%r432, [%rd46+964];
	ld.global.u32 	%r433, [%rd46+960];
	ld.global.u32 	%r434, [%rd46+956];
	ld.global.u32 	%r435, [%rd46+952];
	ld.global.u32 	%r436, [%rd46+948];
	ld.global.u32 	%r437, [%rd46+944];
	ld.global.u32 	%r438, [%rd46+940];
	ld.global.u32 	%r439, [%rd46+936];
	ld.global.u32 	%r440, [%rd46+932];
	ld.global.u32 	%r441, [%rd46+928];
	ld.global.u32 	%r442, [%rd46+924];
	ld.global.u32 	%r443, [%rd46+920];
	ld.global.u32 	%r444, [%rd46+916];
	ld.global.u32 	%r445, [%rd46+912];
	ld.global.u32 	%r446, [%rd46+908];
	ld.global.u32 	%r447, [%rd46+904];
	ld.global.u32 	%r448, [%rd46+900];
	ld.global.u32 	%r449, [%rd46+896];
	ld.global.u32 	%r450, [%rd46+892];
	ld.global.u32 	%r451, [%rd46+888];
	ld.global.u32 	%r452, [%rd46+884];
	ld.global.u32 	%r453, [%rd46+880];
	ld.global.u32 	%r454, [%rd46+876];
	ld.global.u32 	%r455, [%rd46+872];
	ld.global.u32 	%r456, [%rd46+868];
	ld.global.u32 	%r457, [%rd46+864];
	ld.global.u32 	%r458, [%rd46+860];
	ld.global.u32 	%r459, [%rd46+856];
	ld.global.u32 	%r460, [%rd46+852];
	ld.global.u32 	%r461, [%rd46+848];
	ld.global.u32 	%r462, [%rd46+844];
	ld.global.u32 	%r463, [%rd46+840];
	ld.global.u32 	%r464, [%rd46+836];
	ld.global.u32 	%r465, [%rd46+832];
	ld.global.u32 	%r466, [%rd46+828];
	ld.global.u32 	%r467, [%rd46+824];
	ld.global.u32 	%r468, [%rd46+820];
	ld.global.u32 	%r469, [%rd46+816];
	ld.global.u32 	%r470, [%rd46+812];
	ld.global.u32 	%r471, [%rd46+808];
	ld.global.u32 	%r472, [%rd46+804];
	ld.global.u32 	%r473, [%rd46+800];
	ld.global.u32 	%r474, [%rd46+796];
	ld.global.u32 	%r475, [%rd46+792];
	ld.global.u32 	%r476, [%rd46+788];
	ld.global.u32 	%r477, [%rd46+784];
	ld.global.u32 	%r478, [%rd46+780];
	ld.global.u32 	%r479, [%rd46+776];
	ld.global.u32 	%r480, [%rd46+772];
	ld.global.u32 	%r481, [%rd46+768];
	ld.global.u32 	%r482, [%rd46+764];
	ld.global.u32 	%r483, [%rd46+760];
	ld.global.u32 	%r484, [%rd46+756];
	ld.global.u32 	%r485, [%rd46+752];
	ld.global.u32 	%r486, [%rd46+748];
	ld.global.u32 	%r487, [%rd46+744];
	ld.global.u32 	%r488, [%rd46+740];
	ld.global.u32 	%r489, [%rd46+736];
	ld.global.u32 	%r490, [%rd46+732];
	ld.global.u32 	%r491, [%rd46+728];
	ld.global.u32 	%r492, [%rd46+724];
	ld.global.u32 	%r493, [%rd46+720];
	ld.global.u32 	%r494, [%rd46+716];
	ld.global.u32 	%r495, [%rd46+712];
	ld.global.u32 	%r496, [%rd46+708];
	ld.global.u32 	%r497, [%rd46+704];
	ld.global.u32 	%r498, [%rd46+700];
	ld.global.u32 	%r499, [%rd46+696];
	ld.global.u32 	%r500, [%rd46+692];
	ld.global.u32 	%r501, [%rd46+688];
	ld.global.u32 	%r502, [%rd46+684];
	ld.global.u32 	%r503, [%rd46+680];
	ld.global.u32 	%r504, [%rd46+676];
	ld.global.u32 	%r505, [%rd46+672];
	ld.global.u32 	%r506, [%rd46+668];
	ld.global.u32 	%r507, [%rd46+664];
	ld.global.u32 	%r508, [%rd46+660];
	ld.global.u32 	%r509, [%rd46+656];
	ld.global.u32 	%r510, [%rd46+652];
	ld.global.u32 	%r511, [%rd46+648];
	ld.global.u32 	%r512, [%rd46+644];
	ld.global.u32 	%r513, [%rd46+640];
	ld.global.u32 	%r514, [%rd46+636];
	ld.global.u32 	%r515, [%rd46+632];
	ld.global.u32 	%r516, [%rd46+628];
	ld.global.u32 	%r517, [%rd46+624];
	ld.global.u32 	%r518, [%rd46+620];
	ld.global.u32 	%r519, [%rd46+616];
	ld.global.u32 	%r520, [%rd46+612];
	ld.global.u32 	%r521, [%rd46+608];
	ld.global.u32 	%r522, [%rd46+604];
	ld.global.u32 	%r523, [%rd46+600];
	ld.global.u32 	%r524, [%rd46+596];
	ld.global.u32 	%r525, [%rd46+592];
	ld.global.u32 	%r526, [%rd46+588];
	ld.global.u32 	%r527, [%rd46+584];
	ld.global.u32 	%r528, [%rd46+580];
	ld.global.u32 	%r529, [%rd46+576];
	ld.global.u32 	%r530, [%rd46+572];
	ld.global.u32 	%r531, [%rd46+568];
	ld.global.u32 	%r532, [%rd46+564];
	ld.global.u32 	%r533, [%rd46+560];
	ld.global.u32 	%r534, [%rd46+556];
	ld.global.u32 	%r535, [%rd46+552];
	ld.global.u32 	%r536, [%rd46+548];
	ld.global.u32 	%r537, [%rd46+544];
	ld.global.u32 	%r538, [%rd46+540];
	ld.global.u32 	%r539, [%rd46+536];
	ld.global.u32 	%r540, [%rd46+532];
	ld.global.u32 	%r541, [%rd46+528];
	ld.global.u32 	%r542, [%rd46+524];
	ld.global.u32 	%r543, [%rd46+520];
	ld.global.u32 	%r544, [%rd46+516];
	ld.global.u32 	%r545, [%rd46+512];
	ld.global.u32 	%r546, [%rd46+508];
	ld.global.u32 	%r547, [%rd46+504];
	ld.global.u32 	%r548, [%rd46+500];
	ld.global.u32 	%r549, [%rd46+496];
	ld.global.u32 	%r550, [%rd46+492];
	ld.global.u32 	%r551, [%rd46+488];
	ld.global.u32 	%r552, [%rd46+484];
	ld.global.u32 	%r553, [%rd46+480];
	ld.global.u32 	%r554, [%rd46+476];
	ld.global.u32 	%r555, [%rd46+472];
	ld.global.u32 	%r556, [%rd46+468];
	ld.global.u32 	%r557, [%rd46+464];
	ld.global.u32 	%r558, [%rd46+460];
	ld.global.u32 	%r559, [%rd46+456];
	ld.global.u32 	%r560, [%rd46+452];
	ld.global.u32 	%r561, [%rd46+448];
	ld.global.u32 	%r562, [%rd46+444];
	ld.global.u32 	%r563, [%rd46+440];
	ld.global.u32 	%r564, [%rd46+436];
	ld.global.u32 	%r565, [%rd46+432];
	ld.global.u32 	%r566, [%rd46+428];
	ld.global.u32 	%r567, [%rd46+424];
	ld.global.u32 	%r568, [%rd46+420];
	ld.global.u32 	%r569, [%rd46+416];
	ld.global.u32 	%r570, [%rd46+412];
	ld.global.u32 	%r571, [%rd46+408];
	ld.global.u32 	%r572, [%rd46+404];
	ld.global.u32 	%r573, [%rd46+400];
	ld.global.u32 	%r574, [%rd46+396];
	ld.global.u32 	%r575, [%rd46+392];
	ld.global.u32 	%r576, [%rd46+388];
	ld.global.u32 	%r577, [%rd46+384];
	ld.global.u32 	%r578, [%rd46+380];
	ld.global.u32 	%r579, [%rd46+376];
	ld.global.u32 	%r580, [%rd46+372];
	ld.global.u32 	%r581, [%rd46+368];
	ld.global.u32 	%r582, [%rd46+364];
	ld.global.u32 	%r583, [%rd46+360];
	ld.global.u32 	%r584, [%rd46+356];
	ld.global.u32 	%r585, [%rd46+352];
	ld.global.u32 	%r586, [%rd46+348];
	ld.global.u32 	%r587, [%rd46+344];
	ld.global.u32 	%r588, [%rd46+340];
	ld.global.u32 	%r589, [%rd46+336];
	ld.global.u32 	%r590, [%rd46+332];
	ld.global.u32 	%r591, [%rd46+328];
	ld.global.u32 	%r592, [%rd46+324];
	ld.global.u32 	%r593, [%rd46+320];
	ld.global.u32 	%r594, [%rd46+316];
	ld.global.u32 	%r595, [%rd46+312];
	ld.global.u32 	%r596, [%rd46+308];
	ld.global.u32 	%r597, [%rd46+304];
	ld.global.u32 	%r598, [%rd46+300];
	ld.global.u32 	%r599, [%rd46+296];
	ld.global.u32 	%r600, [%rd46+292];
	ld.global.u32 	%r601, [%rd46+288];
	ld.global.u32 	%r602, [%rd46+284];
	ld.global.u32 	%r603, [%rd46+280];
	ld.global.u32 	%r604, [%rd46+276];
	ld.global.u32 	%r605, [%rd46+272];
	ld.global.u32 	%r606, [%rd46+268];
	ld.global.u32 	%r607, [%rd46+264];
	ld.global.u32 	%r608, [%rd46+260];
	ld.global.u32 	%r609, [%rd46+256];
	ld.global.u32 	%r610, [%rd46+252];
	ld.global.u32 	%r611, [%rd46+248];
	ld.global.u32 	%r612, [%rd46+244];
	ld.global.u32 	%r613, [%rd46+240];
	ld.global.u32 	%r614, [%rd46+236];
	ld.global.u32 	%r615, [%rd46+232];
	ld.global.u32 	%r616, [%rd46+228];
	ld.global.u32 	%r617, [%rd46+224];
	ld.global.u32 	%r618, [%rd46+220];
	ld.global.u32 	%r619, [%rd46+216];
	ld.global.u32 	%r620, [%rd46+212];
	ld.global.u32 	%r621, [%rd46+208];
	ld.global.u32 	%r622, [%rd46+204];
	ld.global.u32 	%r623, [%rd46+200];
	ld.global.u32 	%r624, [%rd46+196];
	ld.global.u32 	%r625, [%rd46+192];
	ld.global.u32 	%r626, [%rd46+188];
	ld.global.u32 	%r627, [%rd46+184];
	ld.global.u32 	%r628, [%rd46+180];
	ld.global.u32 	%r629, [%rd46+176];
	ld.global.u32 	%r630, [%rd46+172];
	ld.global.u32 	%r631, [%rd46+168];
	ld.global.u32 	%r632, [%rd46+164];
	ld.global.u32 	%r633, [%rd46+160];
	ld.global.u32 	%r634, [%rd46+156];
	ld.global.u32 	%r635, [%rd46+152];
	ld.global.u32 	%r636, [%rd46+148];
	ld.global.u32 	%r637, [%rd46+144];
	ld.global.u32 	%r638, [%rd46+140];
	ld.global.u32 	%r639, [%rd46+136];
	ld.global.u32 	%r640, [%rd46+132];
	ld.global.u32 	%r641, [%rd46+128];
	ld.global.u32 	%r642, [%rd46+124];
	ld.global.u32 	%r643, [%rd46+120];
	ld.global.u32 	%r644, [%rd46+116];
	ld.global.u32 	%r645, [%rd46+112];
	ld.global.u32 	%r646, [%rd46+108];
	ld.global.u32 	%r647, [%rd46+104];
	ld.global.u32 	%r648, [%rd46+100];
	ld.global.u32 	%r649, [%rd46+96];
	ld.global.u32 	%r650, [%rd46+92];
	ld.global.u32 	%r651, [%rd46+88];
	ld.global.u32 	%r652, [%rd46+84];
	ld.global.u32 	%r653, [%rd46+80];
	ld.global.u32 	%r654, [%rd46+76];
	ld.global.u32 	%r655, [%rd46+72];
	ld.global.u32 	%r656, [%rd46+68];
	ld.global.u32 	%r657, [%rd46+64];
	ld.global.u32 	%r658, [%rd46+60];
	ld.global.u32 	%r659, [%rd46+56];
	ld.global.u32 	%r660, [%rd46+52];
	ld.global.u32 	%r661, [%rd46+48];
	ld.global.u32 	%r662, [%rd46+44];
	ld.global.u32 	%r663, [%rd46+40];
	ld.global.u32 	%r664, [%rd46+36];
	ld.global.u32 	%r665, [%rd46+32];
	ld.global.u32 	%r666, [%rd46+28];
	ld.global.u32 	%r667, [%rd46+24];
	ld.global.u32 	%r668, [%rd46+20];
	ld.global.u32 	%r669, [%rd46+16];
	ld.global.u32 	%r670, [%rd46+12];
	ld.global.u32 	%r671, [%rd46+8];
	ld.global.u32 	%r672, [%rd46+4];
	ld.global.u32 	%r673, [%rd46];
	st.local.u32 	[%rd5], %r673;
	st.local.u32 	[%rd5+4], %r672;
	add.s64 	%rd6, %rd5, 8;
	st.local.u32 	[%rd5+8], %r671;
	st.local.u32 	[%rd5+12], %r670;
	st.local.u32 	[%rd5+16], %r669;
	st.local.u32 	[%rd5+20], %r668;
	st.local.u32 	[%rd5+24], %r667;
	st.local.u32 	[%rd5+28], %r666;
	st.local.u32 	[%rd5+32], %r665;
	st.local.u32 	[%rd5+36], %r664;
	st.local.u32 	[%rd5+40], %r663;
	st.local.u32 	[%rd5+44], %r662;
	st.local.u32 	[%rd5+48], %r661;
	st.local.u32 	[%rd5+52], %r660;
	st.local.u32 	[%rd5+56], %r659;
	st.local.u32 	[%rd5+60], %r658;
	st.local.u32 	[%rd5+64], %r657;
	st.local.u32 	[%rd5+68], %r656;
	st.local.u32 	[%rd5+72], %r655;
	st.local.u32 	[%rd5+76], %r654;
	st.local.u32 	[%rd5+80], %r653;
	st.local.u32 	[%rd5+84], %r652;
	st.local.u32 	[%rd5+88], %r651;
	st.local.u32 	[%rd5+92], %r650;
	st.local.u32 	[%rd5+96], %r649;
	st.local.u32 	[%rd5+100], %r648;
	st.local.u32 	[%rd5+104], %r647;
	st.local.u32 	[%rd5+108], %r646;
	st.local.u32 	[%rd5+112], %r645;
	st.local.u32 	[%rd5+116], %r644;
	st.local.u32 	[%rd5+120], %r643;
	st.local.u32 	[%rd5+124], %r642;
	st.local.u32 	[%rd5+128], %r641;
	st.local.u32 	[%rd5+132], %r640;
	st.local.u32 	[%rd5+136], %r639;
	st.local.u32 	[%rd5+140], %r638;
	st.local.u32 	[%rd5+144], %r637;
	st.local.u32 	[%rd5+148], %r636;
	st.local.u32 	[%rd5+152], %r635;
	st.local.u32 	[%rd5+156], %r634;
	st.local.u32 	[%rd5+160], %r633;
	st.local.u32 	[%rd5+164], %r632;
	st.local.u32 	[%rd5+168], %r631;
	st.local.u32 	[%rd5+172], %r630;
	st.local.u32 	[%rd5+176], %r629;
	st.local.u32 	[%rd5+180], %r628;
	st.local.u32 	[%rd5+184], %r627;
	st.local.u32 	[%rd5+188], %r626;
	st.local.u32 	[%rd5+192], %r625;
	st.local.u32 	[%rd5+196], %r624;
	st.local.u32 	[%rd5+200], %r623;
	st.local.u32 	[%rd5+204], %r622;
	st.local.u32 	[%rd5+208], %r621;
	st.local.u32 	[%rd5+212], %r620;
	st.local.u32 	[%rd5+216], %r619;
	st.local.u32 	[%rd5+220], %r618;
	st.local.u32 	[%rd5+224], %r617;
	st.local.u32 	[%rd5+228], %r616;
	st.local.u32 	[%rd5+232], %r615;
	st.local.u32 	[%rd5+236], %r614;
	st.local.u32 	[%rd5+240], %r613;
	st.local.u32 	[%rd5+244], %r612;
	st.local.u32 	[%rd5+248], %r611;
	st.local.u32 	[%rd5+252], %r610;
	st.local.u32 	[%rd5+256], %r609;
	st.local.u32 	[%rd5+260], %r608;
	st.local.u32 	[%rd5+264], %r607;
	st.local.u32 	[%rd5+268], %r606;
	st.local.u32 	[%rd5+272], %r605;
	st.local.u32 	[%rd5+276], %r604;
	st.local.u32 	[%rd5+280], %r603;
	st.local.u32 	[%rd5+284], %r602;
	st.local.u32 	[%rd5+288], %r601;
	st.local.u32 	[%rd5+292], %r600;
	st.local.u32 	[%rd5+296], %r599;
	st.local.u32 	[%rd5+300], %r598;
	st.local.u32 	[%rd5+304], %r597;
	st.local.u32 	[%rd5+308], %r596;
	st.local.u32 	[%rd5+312], %r595;
	st.local.u32 	[%rd5+316], %r594;
	st.local.u32 	[%rd5+320], %r593;
	st.local.u32 	[%rd5+324], %r592;
	st.local.u32 	[%rd5+328], %r591;
	st.local.u32 	[%rd5+332], %r590;
	st.local.u32 	[%rd5+336], %r589;
	st.local.u32 	[%rd5+340], %r588;
	st.local.u32 	[%rd5+344], %r587;
	st.local.u32 	[%rd5+348], %r586;
	st.local.u32 	[%rd5+352], %r585;
	st.local.u32 	[%rd5+356], %r584;
	st.local.u32 	[%rd5+360], %r583;
	st.local.u32 	[%rd5+364], %r582;
	st.local.u32 	[%rd5+368], %r581;
	st.local.u32 	[%rd5+372], %r580;
	st.local.u32 	[%rd5+376], %r579;
	st.local.u32 	[%rd5+380], %r578;
	st.local.u32 	[%rd5+384], %r577;
	st.local.u32 	[%rd5+388], %r576;
	st.local.u32 	[%rd5+392], %r575;
	st.local.u32 	[%rd5+396], %r574;
	st.local.u32 	[%rd5+400], %r573;
	st.local.u32 	[%rd5+404], %r572;
	st.local.u32 	[%rd5+408], %r571;
	st.local.u32 	[%rd5+412], %r570;
	st.local.u32 	[%rd5+416], %r569;
	st.local.u32 	[%rd5+420], %r568;
	st.local.u32 	[%rd5+424], %r567;
	st.local.u32 	[%rd5+428], %r566;
	st.local.u32 	[%rd5+432], %r565;
	st.local.u32 	[%rd5+436], %r564;
	st.local.u32 	[%rd5+440], %r563;
	st.local.u32 	[%rd5+444], %r562;
	st.local.u32 	[%rd5+448], %r561;
	st.local.u32 	[%rd5+452], %r560;
	st.local.u32 	[%rd5+456], %r559;
	st.local.u32 	[%rd5+460], %r558;
	st.local.u32 	[%rd5+464], %r557;
	st.local.u32 	[%rd5+468], %r556;
	st.local.u32 	[%rd5+472], %r555;
	st.local.u32 	[%rd5+476], %r554;
	st.local.u32 	[%rd5+480], %r553;
	st.local.u32 	[%rd5+484], %r552;
	st.local.u32 	[%rd5+488], %r551;
	st.local.u32 	[%rd5+492], %r550;
	st.local.u32 	[%rd5+496], %r549;
	st.local.u32 	[%rd5+500], %r548;
	st.local.u32 	[%rd5+504], %r547;
	st.local.u32 	[%rd5+508], %r546;
	st.local.u32 	[%rd5+512], %r545;
	st.local.u32 	[%rd5+516], %r544;
	st.local.u32 	[%rd5+520], %r543;
	st.local.u32 	[%rd5+524], %r542;
	st.local.u32 	[%rd5+528], %r541;
	st.local.u32 	[%rd5+532], %r540;
	st.local.u32 	[%rd5+536], %r539;
	st.local.u32 	[%rd5+540], %r538;
	st.local.u32 	[%rd5+544], %r537;
	st.local.u32 	[%rd5+548], %r536;
	st.local.u32 	[%rd5+552], %r535;
	st.local.u32 	[%rd5+556], %r534;
	st.local.u32 	[%rd5+560], %r533;
	st.local.u32 	[%rd5+564], %r532;
	st.local.u32 	[%rd5+568], %r531;
	st.local.u32 	[%rd5+572], %r530;
	st.local.u32 	[%rd5+576], %r529;
	st.local.u32 	[%rd5+580], %r528;
	st.local.u32 	[%rd5+584], %r527;
	st.local.u32 	[%rd5+588], %r526;
	st.local.u32 	[%rd5+592], %r525;
	st.local.u32 	[%rd5+596], %r524;
	st.local.u32 	[%rd5+600], %r523;
	st.local.u32 	[%rd5+604], %r522;
	st.local.u32 	[%rd5+608], %r521;
	st.local.u32 	[%rd5+612], %r520;
	st.local.u32 	[%rd5+616], %r519;
	st.local.u32 	[%rd5+620], %r518;
	st.local.u32 	[%rd5+624], %r517;
	st.local.u32 	[%rd5+628], %r516;
	st.local.u32 	[%rd5+632], %r515;
	st.local.u32 	[%rd5+636], %r514;
	st.local.u32 	[%rd5+640], %r513;
	st.local.u32 	[%rd5+644], %r512;
	st.local.u32 	[%rd5+648], %r511;
	st.local.u32 	[%rd5+652], %r510;
	st.local.u32 	[%rd5+656], %r509;
	st.local.u32 	[%rd5+660], %r508;
	st.local.u32 	[%rd5+664], %r507;
	st.local.u32 	[%rd5+668], %r506;
	st.local.u32 	[%rd5+672], %r505;
	st.local.u32 	[%rd5+676], %r504;
	st.local.u32 	[%rd5+680], %r503;
	st.local.u32 	[%rd5+684], %r502;
	st.local.u32 	[%rd5+688], %r501;
	st.local.u32 	[%rd5+692], %r500;
	st.local.u32 	[%rd5+696], %r499;
	st.local.u32 	[%rd5+700], %r498;
	st.local.u32 	[%rd5+704], %r497;
	st.local.u32 	[%rd5+708], %r496;
	st.local.u32 	[%rd5+712], %r495;
	st.local.u32 	[%rd5+716], %r494;
	st.local.u32 	[%rd5+720], %r493;
	st.local.u32 	[%rd5+724], %r492;
	st.local.u32 	[%rd5+728], %r491;
	st.local.u32 	[%rd5+732], %r490;
	st.local.u32 	[%rd5+736], %r489;
	st.local.u32 	[%rd5+740], %r488;
	st.local.u32 	[%rd5+744], %r487;
	st.local.u32 	[%rd5+748], %r486;
	st.local.u32 	[%rd5+752], %r485;
	st.local.u32 	[%rd5+756], %r484;
	st.local.u32 	[%rd5+760], %r483;
	st.local.u32 	[%rd5+764], %r482;
	st.local.u32 	[%rd5+768], %r481;
	st.local.u32 	[%rd5+772], %r480;
	st.local.u32 	[%rd5+776], %r479;
	st.local.u32 	[%rd5+780], %r478;
	st.local.u32 	[%rd5+784], %r477;
	st.local.u32 	[%rd5+788], %r476;
	st.local.u32 	[%rd5+792], %r475;
	st.local.u32 	[%rd5+796], %r474;
	st.local.u32 	[%rd5+800], %r473;
	st.local.u32 	[%rd5+804], %r472;
	st.local.u32 	[%rd5+808], %r471;
	st.local.u32 	[%rd5+812], %r470;
	st.local.u32 	[%rd5+816], %r469;
	st.local.u32 	[%rd5+820], %r468;
	st.local.u32 	[%rd5+824], %r467;
	st.local.u32 	[%rd5+828], %r466;
	st.local.u32 	[%rd5+832], %r465;
	st.local.u32 	[%rd5+836], %r464;
	st.local.u32 	[%rd5+840], %r463;
	st.local.u32 	[%rd5+844], %r462;
	st.local.u32 	[%rd5+848], %r461;
	st.local.u32 	[%rd5+852], %r460;
	st.local.u32 	[%rd5+856], %r459;
	st.local.u32 	[%rd5+860], %r458;
	st.local.u32 	[%rd5+864], %r457;
	st.local.u32 	[%rd5+868], %r456;
	st.local.u32 	[%rd5+872], %r455;
	st.local.u32 	[%rd5+876], %r454;
	st.local.u32 	[%rd5+880], %r453;
	st.local.u32 	[%rd5+884], %r452;
	st.local.u32 	[%rd5+888], %r451;
	st.local.u32 	[%rd5+892], %r450;
	st.local.u32 	[%rd5+896], %r449;
	st.local.u32 	[%rd5+900], %r448;
	st.local.u32 	[%rd5+904], %r447;
	st.local.u32 	[%rd5+908], %r446;
	st.local.u32 	[%rd5+912], %r445;
	st.local.u32 	[%rd5+916], %r444;
	st.local.u32 	[%rd5+920], %r443;
	st.local.u32 	[%rd5+924], %r442;
	st.local.u32 	[%rd5+928], %r441;
	st.local.u32 	[%rd5+932], %r440;
	st.local.u32 	[%rd5+936], %r439;
	st.local.u32 	[%rd5+940], %r438;
	st.local.u32 	[%rd5+944], %r437;
	st.local.u32 	[%rd5+948], %r436;
	st.local.u32 	[%rd5+952], %r435;
	st.local.u32 	[%rd5+956], %r434;
	st.local.u32 	[%rd5+960], %r433;
	st.local.u32 	[%rd5+964], %r432;
	st.local.u32 	[%rd5+968], %r431;
	st.local.u32 	[%rd5+972], %r430;
	st.local.u32 	[%rd5+976], %r429;
	st.local.u32 	[%rd5+980], %r428;
	st.local.u32 	[%rd5+984], %r427;
	st.local.u32 	[%rd5+988], %r426;
	st.local.u32 	[%rd5+992], %r425;
	st.local.u32 	[%rd5+996], %r424;
	st.local.u32 	[%rd5+1000], %r423;
	st.local.u32 	[%rd5+1004], %r422;
	st.local.u32 	[%rd5+1008], %r421;
	st.local.u32 	[%rd5+1012], %r420;
	st.local.u32 	[%rd5+1016], %r419;
	st.local.u32 	[%rd5+1020], %r418;
	st.local.u32 	[%rd5+1024], %r417;
	st.local.u32 	[%rd5+1028], %r416;
	st.local.u32 	[%rd5+1032], %r415;
	st.local.u32 	[%rd5+1036], %r414;
	st.local.u32 	[%rd5+1040], %r413;
	st.local.u32 	[%rd5+1044], %r412;
	st.local.u32 	[%rd5+1048], %r411;
	st.local.u32 	[%rd5+1052], %r410;
	st.local.u32 	[%rd5+1056], %r409;
	st.local.u32 	[%rd5+1060], %r408;
	st.local.u32 	[%rd5+1064], %r407;
	st.local.u32 	[%rd5+1068], %r406;
	st.local.u32 	[%rd5+1072], %r405;
	st.local.u32 	[%rd5+1076], %r404;
	st.local.u32 	[%rd5+1080], %r403;
	st.local.u32 	[%rd5+1084], %r402;
	st.local.u32 	[%rd5+1088], %r401;
	st.local.u32 	[%rd5+1092], %r400;
	st.local.u32 	[%rd5+1096], %r399;
	st.local.u32 	[%rd5+1100], %r398;
	st.local.u32 	[%rd5+1104], %r397;
	st.local.u32 	[%rd5+1108], %r396;
	st.local.u32 	[%rd5+1112], %r395;
	st.local.u32 	[%rd5+1116], %r394;
	st.local.u32 	[%rd5+1120], %r393;
	st.local.u32 	[%rd5+1124], %r392;
	st.local.u32 	[%rd5+1128], %r391;
	st.local.u32 	[%rd5+1132], %r390;
	st.local.u32 	[%rd5+1136], %r389;
	st.local.u32 	[%rd5+1140], %r388;
	st.local.u32 	[%rd5+1144], %r387;
	st.local.u32 	[%rd5+1148], %r386;
	st.local.u32 	[%rd5+1152], %r385;
	st.local.u32 	[%rd5+1156], %r3;
	st.local.u32 	[%rd5+1160], %r384;
	st.local.u32 	[%rd5+1164], %r383;
	st.local.u32 	[%rd5+1168], %r382;
	st.local.u32 	[%rd5+1172], %r381;
	st.local.u32 	[%rd5+1176], %r380;
	st.local.u32 	[%rd5+1180], %r379;
	st.local.u32 	[%rd5+1184], %r378;
	st.local.u32 	[%rd5+1188], %r377;
	st.local.u32 	[%rd5+1192], %r376;
	st.local.u32 	[%rd5+1196], %r375;
	st.local.u32 	[%rd5+1200], %r374;
	st.local.u32 	[%rd5+1204], %r373;
	st.local.u32 	[%rd5+1208], %r372;
	st.local.u32 	[%rd5+1212], %r371;
	st.local.u32 	[%rd5+1216], %r370;
	st.local.u32 	[%rd5+1220], %r369;
	st.local.u32 	[%rd5+1224], %r368;
	st.local.u32 	[%rd5+1228], %r367;
	st.local.u32 	[%rd5+1232], %r366;
	st.local.u32 	[%rd5+1236], %r365;
	st.local.u32 	[%rd5+1240], %r364;
	st.local.u32 	[%rd5+1244], %r363;
	st.local.u32 	[%rd5+1248], %r362;
	st.local.u32 	[%rd5+1252], %r361;
	st.local.u32 	[%rd5+1256], %r360;
	st.local.u32 	[%rd5+1260], %r359;
	st.local.u32 	[%rd5+1264], %r358;
	st.local.u32 	[%rd5+1268], %r357;
	st.local.u32 	[%rd5+1272], %r356;
	st.local.u32 	[%rd5+1276], %r355;
	st.local.u32 	[%rd5+1280], %r354;
	st.local.u32 	[%rd5+1284], %r353;
	st.local.u32 	[%rd5+1288], %r352;
	st.local.u32 	[%rd5+1292], %r351;
	st.local.u32 	[%rd5+1296], %r350;
	st.local.u32 	[%rd5+1300], %r349;
	st.local.u32 	[%rd5+1304], %r348;
	st.local.u32 	[%rd5+1308], %r347;
	st.local.u32 	[%rd5+1312], %r346;
	st.local.u32 	[%rd5+1316], %r345;
	st.local.u32 	[%rd5+1320], %r344;
	st.local.u32 	[%rd5+1324], %r343;
	st.local.u32 	[%rd5+1328], %r342;
	st.local.u32 	[%rd5+1332], %r341;
	st.local.u32 	[%rd5+1336], %r340;
	st.local.u32 	[%rd5+1340], %r339;
	st.local.u32 	[%rd5+1344], %r338;
	st.local.u32 	[%rd5+1348], %r337;
	st.local.u32 	[%rd5+1352], %r336;
	st.local.u32 	[%rd5+1356], %r335;
	st.local.u32 	[%rd5+1360], %r334;
	st.local.u32 	[%rd5+1364], %r333;
	st.local.u32 	[%rd5+1368], %r332;
	st.local.u32 	[%rd5+1372], %r331;
	st.local.u32 	[%rd5+1376], %r330;
	st.local.u32 	[%rd5+1380], %r329;
	st.local.u32 	[%rd5+1384], %r328;
	st.local.u32 	[%rd5+1388], %r327;
	st.local.u32 	[%rd5+1392], %r326;
	st.local.u32 	[%rd5+1396], %r325;
	st.local.u32 	[%rd5+1400], %r324;
	st.local.u32 	[%rd5+1404], %r323;
	st.local.u32 	[%rd5+1408], %r322;
	st.local.u32 	[%rd5+1412], %r321;
	st.local.u32 	[%rd5+1416], %r320;
	st.local.u32 	[%rd5+1420], %r319;
	st.local.u32 	[%rd5+1424], %r318;
	st.local.u32 	[%rd5+1428], %r317;
	st.local.u32 	[%rd5+1432], %r316;
	st.local.u32 	[%rd5+1436], %r315;
	st.local.u32 	[%rd5+1440], %r314;
	st.local.u32 	[%rd5+1444], %r313;
	st.local.u32 	[%rd5+1448], %r312;
	st.local.u32 	[%rd5+1452], %r311;
	st.local.u32 	[%rd5+1456], %r310;
	st.local.u32 	[%rd5+1460], %r309;
	st.local.u32 	[%rd5+1464], %r308;
	st.local.u32 	[%rd5+1468], %r307;
	st.local.u32 	[%rd5+1472], %r306;
	st.local.u32 	[%rd5+1476], %r305;
	st.local.u32 	[%rd5+1480], %r304;
	st.local.u32 	[%rd5+1484], %r303;
	st.local.u32 	[%rd5+1488], %r302;
	st.local.u32 	[%rd5+1492], %r301;
	st.local.u32 	[%rd5+1496], %r300;
	st.local.u32 	[%rd5+1500], %r299;
	st.local.u32 	[%rd5+1504], %r298;
	st.local.u32 	[%rd5+1508], %r297;
	st.local.u32 	[%rd5+1512], %r296;
	st.local.u32 	[%rd5+1516], %r295;
	st.local.u32 	[%rd5+1520], %r294;
	st.local.u32 	[%rd5+1524], %r293;
	st.local.u32 	[%rd5+1528], %r292;
	st.local.u32 	[%rd5+1532], %r291;
	st.local.u32 	[%rd5+1536], %r290;
	st.local.u32 	[%rd5+1540], %r289;
	st.local.u32 	[%rd5+1544], %r288;
	st.local.u32 	[%rd5+1548], %r287;
	st.local.u32 	[%rd5+1552], %r286;
	st.local.u32 	[%rd5+1556], %r285;
	st.local.u32 	[%rd5+1560], %r284;
	st.local.u32 	[%rd5+1564], %r283;
	st.local.u32 	[%rd5+1568], %r282;
	st.local.u32 	[%rd5+1572], %r281;
	st.local.u32 	[%rd5+1576], %r280;
	st.local.u32 	[%rd5+1580], %r279;
	st.local.u32 	[%rd5+1584], %r278;
	st.local.u32 	[%rd5+1588], %r277;
	st.local.u32 	[%rd5+1592], %r276;
	st.local.u32 	[%rd5+1596], %r275;
	st.local.u32 	[%rd5+1600], %r274;
	st.local.u32 	[%rd5+1604], %r273;
	st.local.u32 	[%rd5+1608], %r272;
	st.local.u32 	[%rd5+1612], %r271;
	st.local.u32 	[%rd5+1616], %r270;
	st.local.u32 	[%rd5+1620], %r269;
	st.local.u32 	[%rd5+1624], %r268;
	st.local.u32 	[%rd5+1628], %r267;
	st.local.u32 	[%rd5+1632], %r266;
	st.local.u32 	[%rd5+1636], %r265;
	st.local.u32 	[%rd5+1640], %r264;
	st.local.u32 	[%rd5+1644], %r263;
	st.local.u32 	[%rd5+1648], %r262;
	st.local.u32 	[%rd5+1652], %r261;
	st.local.u32 	[%rd5+1656], %r260;
	st.local.u32 	[%rd5+1660], %r259;
	st.local.u32 	[%rd5+1664], %r258;
	st.local.u32 	[%rd5+1668], %r257;
	st.local.u32 	[%rd5+1672], %r2;
	st.local.u32 	[%rd5+1676], %r256;
	st.local.u32 	[%rd5+1680], %r255;
	st.local.u32 	[%rd5+1684], %r254;
	st.local.u32 	[%rd5+1688], %r253;
	st.local.u32 	[%rd5+1692], %r252;
	st.local.u32 	[%rd5+1696], %r251;
	st.local.u32 	[%rd5+1700], %r250;
	st.local.u32 	[%rd5+1704], %r249;
	st.local.u32 	[%rd5+1708], %r248;
	st.local.u32 	[%rd5+1712], %r247;
	st.local.u32 	[%rd5+1716], %r246;
	st.local.u32 	[%rd5+1720], %r245;
	st.local.u32 	[%rd5+1724], %r244;
	st.local.u32 	[%rd5+1728], %r243;
	st.local.u32 	[%rd5+1732], %r242;
	st.local.u32 	[%rd5+1736], %r241;
	st.local.u32 	[%rd5+1740], %r240;
	st.local.u32 	[%rd5+1744], %r239;
	st.local.u32 	[%rd5+1748], %r238;
	st.local.u32 	[%rd5+1752], %r237;
	st.local.u32 	[%rd5+1756], %r236;
	st.local.u32 	[%rd5+1760], %r235;
	st.local.u32 	[%rd5+1764], %r234;
	st.local.u32 	[%rd5+1768], %r233;
	st.local.u32 	[%rd5+1772], %r232;
	st.local.u32 	[%rd5+1776], %r231;
	st.local.u32 	[%rd5+1780], %r230;
	st.local.u32 	[%rd5+1784], %r229;
	st.local.u32 	[%rd5+1788], %r228;
	st.local.u32 	[%rd5+1792], %r227;
	st.local.u32 	[%rd5+1796], %r226;
	st.local.u32 	[%rd5+1800], %r225;
	st.local.u32 	[%rd5+1804], %r224;
	st.local.u32 	[%rd5+1808], %r223;
	st.local.u32 	[%rd5+1812], %r222;
	st.local.u32 	[%rd5+1816], %r221;
	st.local.u32 	[%rd5+1820], %r220;
	st.local.u32 	[%rd5+1824], %r219;
	st.local.u32 	[%rd5+1828], %r218;
	st.local.u32 	[%rd5+1832], %r217;
	st.local.u32 	[%rd5+1836], %r216;
	st.local.u32 	[%rd5+1840], %r215;
	st.local.u32 	[%rd5+1844], %r214;
	st.local.u32 	[%rd5+1848], %r213;
	st.local.u32 	[%rd5+1852], %r212;
	st.local.u32 	[%rd5+1856], %r211;
	st.local.u32 	[%rd5+1860], %r210;
	st.local.u32 	[%rd5+1864], %r209;
	st.local.u32 	[%rd5+1868], %r208;
	st.local.u32 	[%rd5+1872], %r207;
	st.local.u32 	[%rd5+1876], %r206;
	st.local.u32 	[%rd5+1880], %r205;
	st.local.u32 	[%rd5+1884], %r204;
	st.local.u32 	[%rd5+1888], %r203;
	st.local.u32 	[%rd5+1892], %r202;
	st.local.u32 	[%rd5+1896], %r201;
	st.local.u32 	[%rd5+1900], %r200;
	st.local.u32 	[%rd5+1904], %r199;
	st.local.u32 	[%rd5+1908], %r198;
	st.local.u32 	[%rd5+1912], %r197;
	st.local.u32 	[%rd5+1916], %r196;
	st.local.u32 	[%rd5+1920], %r195;
	st.local.u32 	[%rd5+1924], %r194;
	st.local.u32 	[%rd5+1928], %r193;
	st.local.u32 	[%rd5+1932], %r1;
	setp.lt.s32 	%p2, %r1, %r2;
	@%p2 bra 	$L__BB0_69;
	setp.lt.s32 	%p3, %r3, 1;
	@%p3 bra 	$L__BB0_12;
	and.b32  	%r4, %r3, 3;
	and.b32  	%r5, %r3, 2147483644;
	mov.b32 	%r821, 0;
$L__BB0_4:
	setp.lt.u32 	%p4, %r3, 4;
	mul.wide.u32 	%rd47, %r821, 68;
	add.s64 	%rd7, %rd5, %rd47;
	add.s64 	%rd8, %rd2, %rd47;
	mov.b32 	%r823, 0;
	@%p4 bra 	$L__BB0_7;
	mov.b32 	%r822, 0;
$L__BB0_6:
	mul.wide.u32 	%rd48, %r822, 4;
	add.s64 	%rd49, %rd7, %rd48;
	ld.local.u32 	%r677, [%rd49];
	add.s64 	%rd50, %rd8, %rd48;
	st.local.u32 	[%rd50], %r677;
	ld.local.u32 	%r678, [%rd49+4];
	st.local.u32 	[%rd50+4], %r678;
	ld.local.u32 	%r679, [%rd49+8];
	st.local.u32 	[%rd50+8], %r679;
	ld.local.u32 	%r680, [%rd49+12];
	st.local.u32 	[%rd50+12], %r680;
	add.s32 	%r822, %r822, 4;
	setp.ne.s32 	%p5, %r822, %r5;
	mov.u32 	%r823, %r5;
	@%p5 bra 	$L__BB0_6;
$L__BB0_7:
	setp.eq.s32 	%p6, %r4, 0;
	@%p6 bra 	$L__BB0_11;
	setp.eq.s32 	%p7, %r4, 1;
	mul.wide.u32 	%rd51, %r823, 4;
	add.s64 	%rd9, %rd7, %rd51;
	ld.local.u32 	%r681, [%rd9];
	add.s64 	%rd10, %rd8, %rd51;
	st.local.u32 	[%rd10], %r681;
	@%p7 bra 	$L__BB0_11;
	setp.eq.s32 	%p8, %r4, 2;
	ld.local.u32 	%r682, [%rd9+4];
	st.local.u32 	[%rd10+4], %r682;
	@%p8 bra 	$L__BB0_11;
	ld.local.u32 	%r683, [%rd9+8];
	st.local.u32 	[%rd10+8], %r683;
$L__BB0_11:
	add.s32 	%r821, %r821, 1;
	setp.eq.s32 	%p9, %r821, %r3;
	@%p9 bra 	$L__BB0_12;
	bra.uni 	$L__BB0_4;
$L__BB0_12:
	setp.lt.s32 	%p10, %r2, 1;
	@%p10 bra 	$L__BB0_29;
	and.b32  	%r7, %r2, 3;
	setp.lt.u32 	%p11, %r2, 4;
	mov.b32 	%r824, 0;
	@%p11 bra 	$L__BB0_24;
	and.b32  	%r824, %r2, 2147483644;
	mov.b32 	%r827, 0;
$L__BB0_15:
	mul.wide.u32 	%rd52, %r827, 4;
	add.s64 	%rd12, %rd5, %rd52;
	ld.local.u32 	%r22, [%rd12+1676];
	setp.eq.s32 	%p12, %r22, 63;
	add.s64 	%rd13, %rd12, %rd52;
	@%p12 bra 	$L__BB0_17;
	ld.local.u32 	%r686, [%rd13+1160];
	ld.local.u32 	%r687, [%rd13+1164];
	mul.wide.s32 	%rd53, %r686, 68;
	add.s64 	%rd54, %rd2, %rd53;
	mul.wide.s32 	%rd55, %r687, 4;
	add.s64 	%rd56, %rd54, %rd55;
	st.local.u32 	[%rd56], %r22;
$L__BB0_17:
	ld.local.u32 	%r23, [%rd12+1680];
	setp.eq.s32 	%p13, %r23, 63;
	@%p13 bra 	$L__BB0_19;
	ld.local.u32 	%r688, [%rd13+1168];
	ld.local.u32 	%r689, [%rd13+1172];
	mul.wide.s32 	%rd57, %r688, 68;
	add.s64 	%rd58, %rd2, %rd57;
	mul.wide.s32 	%rd59, %r689, 4;
	add.s64 	%rd60, %rd58, %rd59;
	st.local.u32 	[%rd60], %r23;
$L__BB0_19:
	ld.local.u32 	%r24, [%rd12+1684];
	setp.eq.s32 	%p14, %r24, 63;
	@%p14 bra 	$L__BB0_21;
	ld.local.u32 	%r690, [%rd13+1176];
	ld.local.u32 	%r691, [%rd13+1180];
	mul.wide.s32 	%rd61, %r690, 68;
	add.s64 	%rd62, %rd2, %rd61;
	mul.wide.s32 	%rd63, %r691, 4;
	add.s64 	%rd64, %rd62, %rd63;
	st.local.u32 	[%rd64], %r24;
$L__BB0_21:
	ld.local.u32 	%r25, [%rd12+1688];
	setp.eq.s32 	%p15, %r25, 63;
	@%p15 bra 	$L__BB0_23;
	ld.local.u32 	%r692, [%rd13+1184];
	ld.local.u32 	%r693, [%rd13+1188];
	mul.wide.s32 	%rd65, %r692, 68;
	add.s64 	%rd66, %rd2, %rd65;
	mul.wide.s32 	%rd67, %r693, 4;
	add.s64 	%rd68, %rd66, %rd67;
	st.local.u32 	[%rd68], %r25;
$L__BB0_23:
	add.s32 	%r827, %r827, 4;
	setp.eq.s32 	%p16, %r827, %r824;
	@%p16 bra 	$L__BB0_24;
	bra.uni 	$L__BB0_15;
$L__BB0_24:
	setp.eq.s32 	%p17, %r7, 0;
	@%p17 bra 	$L__BB0_29;
	mov.b32 	%r826, 0;
$L__BB0_26:
	.pragma "nounroll";
	mul.wide.u32 	%rd69, %r824, 4;
	add.s64 	%rd11, %rd5, %rd69;
	ld.local.u32 	%r16, [%rd11+1676];
	setp.eq.s32 	%p18, %r16, 63;
	@%p18 bra 	$L__BB0_28;
	add.s64 	%rd71, %rd11, %rd69;
	ld.local.u32 	%r695, [%rd71+1160];
	ld.local.u32 	%r696, [%rd71+1164];
	mul.wide.s32 	%rd72, %r695, 68;
	add.s64 	%rd73, %rd2, %rd72;
	mul.wide.s32 	%rd74, %r696, 4;
	add.s64 	%rd75, %rd73, %rd74;
	st.local.u32 	[%rd75], %r16;
$L__BB0_28:
	add.s32 	%r824, %r824, 1;
	add.s32 	%r826, %r826, 1;
	setp.ne.s32 	%p19, %r826, %r7;
	@%p19 bra 	$L__BB0_26;
$L__BB0_29:
	setp.lt.s32 	%p20, %r3, 2;
	@%p20 bra 	$L__BB0_68;
	add.s32 	%r19, %r3, -2;
	add.s32 	%r20, %r3, -1;
	mov.b32 	%r828, 0;
	mul.wide.u32 	%rd78, %r20, 4;
$L__BB0_31:
	mul.wide.u32 	%rd76, %r828, 68;
	add.s64 	%rd15, %rd2, %rd76;
	ld.local.u32 	%r831, [%rd15];
	setp.eq.s32 	%p21, %r831, 63;
	@%p21 bra 	$L__BB0_48;
	setp.lt.u32 	%p22, %r3, 4;
	@%p22 bra 	$L__BB0_47;
	mov.b32 	%r829, 1;
$L__BB0_34:
	mul.wide.u32 	%rd77, %r829, 4;
	add.s64 	%rd16, %rd15, %rd77;
	ld.local.u32 	%r31, [%rd16+4];
	setp.eq.s32 	%p23, %r31, 63;
	@%p23 bra 	$L__BB0_48;
	ld.local.u32 	%r699, [%rd16];
	setp.gt.s32 	%p24, %r699, 44;
	@%p24 bra 	$L__BB0_39;
	setp.eq.s32 	%p27, %r699, 42;
	@%p27 bra 	$L__BB0_45;
	setp.eq.s32 	%p28, %r699, 43;
	@%p28 bra 	$L__BB0_38;
	bra.uni 	$L__BB0_154;
$L__BB0_38:
	add.s32 	%r831, %r31, %r831;
	bra.uni 	$L__BB0_46;
$L__BB0_39:
	setp.eq.s32 	%p25, %r699, 45;
	@%p25 bra 	$L__BB0_44;
	setp.eq.s32 	%p26, %r699, 47;
	@%p26 bra 	$L__BB0_41;
	bra.uni 	$L__BB0_154;
$L__BB0_41:
	setp.eq.s32 	%p29, %r31, 0;
	@%p29 bra 	$L__BB0_154;
	rem.s32 	%r700, %r831, %r31;
	setp.ne.s32 	%p30, %r700, 0;
	@%p30 bra 	$L__BB0_154;
	div.s32 	%r831, %r831, %r31;
	bra.uni 	$L__BB0_46;
$L__BB0_44:
	sub.s32 	%r831, %r831, %r31;
	bra.uni 	$L__BB0_46;
$L__BB0_45:
	mul.lo.s32 	%r831, %r31, %r831;
$L__BB0_46:
	add.s32 	%r829, %r829, 2;
	setp.lt.s32 	%p31, %r829, %r19;
	@%p31 bra 	$L__BB0_34;
$L__BB0_47:
	add.s64 	%rd79, %rd15, %rd78;
	ld.local.u32 	%r701, [%rd79];
	setp.ne.s32 	%p32, %r831, %r701;
	@%p32 bra 	$L__BB0_154;
$L__BB0_48:
	add.s32 	%r828, %r828, 2;
	setp.lt.s32 	%p33, %r828, %r20;
	@%p33 bra 	$L__BB0_31;
	mul.wide.u32 	%rd80, %r20, 68;
	add.s64 	%rd14, %rd2, %rd80;
	mov.b32 	%r833, 0;
$L__BB0_50:
	mul.wide.u32 	%rd81, %r833, 4;
	add.s64 	%rd17, %rd2, %rd81;
	ld.local.u32 	%r836, [%rd17];
	setp.eq.s32 	%p34, %r836, 63;
	@%p34 bra 	$L__BB0_67;
	setp.lt.u32 	%p35, %r3, 4;
	@%p35 bra 	$L__BB0_66;
	mov.b32 	%r834, 1;
$L__BB0_53:
	mul.wide.u32 	%rd82, %r834, 68;
	add.s64 	%rd18, %rd17, %rd82;
	ld.local.u32 	%r44, [%rd18+68];
	setp.eq.s32 	%p36, %r44, 63;
	@%p36 bra 	$L__BB0_67;
	ld.local.u32 	%r704, [%rd18];
	setp.gt.s32 	%p37, %r704, 44;
	@%p37 bra 	$L__BB0_58;
	setp.eq.s32 	%p40, %r704, 42;
	@%p40 bra 	$L__BB0_64;
	setp.eq.s32 	%p41, %r704, 43;
	@%p41 bra 	$L__BB0_57;
	bra.uni 	$L__BB0_154;
$L__BB0_57:
	add.s32 	%r836, %r44, %r836;
	bra.uni 	$L__BB0_65;
$L__BB0_58:
	setp.eq.s32 	%p38, %r704, 45;
	@%p38 bra 	$L__BB0_63;
	setp.eq.s32 	%p39, %r704, 47;
	@%p39 bra 	$L__BB0_60;
	bra.uni 	$L__BB0_154;
$L__BB0_60:
	setp.eq.s32 	%p42, %r44, 0;
	@%p42 bra 	$L__BB0_154;
	rem.s32 	%r705, %r836, %r44;
	setp.ne.s32 	%p43, %r705, 0;
	@%p43 bra 	$L__BB0_154;
	div.s32 	%r836, %r836, %r44;
	bra.uni 	$L__BB0_65;
$L__BB0_63:
	sub.s32 	%r836, %r836, %r44;
	bra.uni 	$L__BB0_65;
$L__BB0_64:
	mul.lo.s32 	%r836, %r44, %r836;
$L__BB0_65:
	add.s32 	%r834, %r834, 2;
	setp.lt.s32 	%p44, %r834, %r19;
	@%p44 bra 	$L__BB0_53;
$L__BB0_66:
	add.s64 	%rd84, %rd14, %rd81;
	ld.local.u32 	%r706, [%rd84];
	setp.ne.s32 	%p45, %r836, %r706;
	@%p45 bra 	$L__BB0_154;
$L__BB0_67:
	add.s32 	%r833, %r833, 2;
	setp.lt.s32 	%p46, %r833, %r20;
	@%p46 bra 	$L__BB0_50;
$L__BB0_68:
	trap;
$L__BB0_69:
	mov.b32 	%r707, 0;
	st.local.v2.u32 	[%rd3+256], {%r1, %r707};
	setp.lt.s32 	%p47, %r2, 1;
	@%p47 bra 	$L__BB0_76;
	and.b32  	%r53, %r2, 3;
	setp.lt.u32 	%p48, %r2, 4;
	mov.b32 	%r838, 0;
	@%p48 bra 	$L__BB0_73;
	and.b32  	%r838, %r2, 2147483644;
	mov.b32 	%r841, 0;
$L__BB0_72:
	mul.wide.u32 	%rd85, %r841, 4;
	add.s64 	%rd86, %rd5, %rd85;
	ld.local.u32 	%r710, [%rd86+1676];
	add.s64 	%rd87, %rd3, %rd85;
	ld.local.u32 	%r711, [%rd86+1680];
	ld.local.u32 	%r712, [%rd86+1684];
	ld.local.u32 	%r713, [%rd86+1688];
	st.local.v4.u32 	[%rd87], {%r710, %r711, %r712, %r713};
	add.s32 	%r841, %r841, 4;
	setp.eq.s32 	%p49, %r841, %r838;
	@%p49 bra 	$L__BB0_73;
	bra.uni 	$L__BB0_72;
$L__BB0_73:
	setp.eq.s32 	%p50, %r53, 0;
	@%p50 bra 	$L__BB0_76;
	mov.b32 	%r840, 0;
$L__BB0_75:
	.pragma "nounroll";
	mul.wide.u32 	%rd88, %r838, 4;
	add.s64 	%rd89, %rd5, %rd88;
	ld.local.u32 	%r715, [%rd89+1676];
	add.s64 	%rd90, %rd3, %rd88;
	st.local.u32 	[%rd90], %r715;
	add.s32 	%r838, %r838, 1;
	add.s32 	%r840, %r840, 1;
	setp.ne.s32 	%p51, %r840, %r53;
	@%p51 bra 	$L__BB0_75;
$L__BB0_76:
	add.s32 	%r60, %r3, -2;
	add.s32 	%r61, %r3, -1;
	mul.wide.s32 	%rd91, %r3, 68;
	add.s64 	%rd19, %rd1, %rd91;
	add.s32 	%r62, %r2, -1;
	and.b32  	%r717, %r3, 2147483644;
	neg.s32 	%r63, %r717;
	add.s64 	%rd20, %rd1, 8;
	mov.b32 	%r858, 1;
$L__BB0_77:
	mov.u32 	%r66, %r858;
	add.s32 	%r858, %r66, -1;
	mul.wide.u32 	%rd92, %r858, 264;
	add.s64 	%rd21, %rd3, %rd92;
	ld.local.u32 	%r131, [%rd21+252];
	ld.local.u32 	%r130, [%rd21+248];
	ld.local.u32 	%r129, [%rd21+244];
	ld.local.u32 	%r128, [%rd21+240];
	ld.local.u32 	%r127, [%rd21+236];
	ld.local.u32 	%r126, [%rd21+232];
	ld.local.u32 	%r125, [%rd21+228];
	ld.local.u32 	%r124, [%rd21+224];
	ld.local.u32 	%r123, [%rd21+220];
	ld.local.u32 	%r122, [%rd21+216];
	ld.local.u32 	%r121, [%rd21+212];
	ld.local.u32 	%r120, [%rd21+208];
	ld.local.u32 	%r119, [%rd21+204];
	ld.local.u32 	%r118, [%rd21+200];
	ld.local.u32 	%r117, [%rd21+196];
	ld.local.u32 	%r116, [%rd21+192];
	ld.local.u32 	%r115, [%rd21+188];
	ld.local.u32 	%r114, [%rd21+184];
	ld.local.u32 	%r113, [%rd21+180];
	ld.local.u32 	%r112, [%rd21+176];
	ld.local.u32 	%r111, [%rd21+172];
	ld.local.u32 	%r110, [%rd21+168];
	ld.local.u32 	%r109, [%rd21+164];
	ld.local.u32 	%r108, [%rd21+160];
	ld.local.u32 	%r107, [%rd21+156];
	ld.local.u32 	%r106, [%rd21+152];
	ld.local.u32 	%r105, [%rd21+148];
	ld.local.u32 	%r104, [%rd21+144];
	ld.local.u32 	%r103, [%rd21+140];
	ld.local.u32 	%r102, [%rd21+136];
	ld.local.u32 	%r101, [%rd21+132];
	ld.local.u32 	%r100, [%rd21+128];
	ld.local.u32 	%r99, [%rd21+124];
	ld.local.u32 	%r98, [%rd21+120];
	ld.local.u32 	%r97, [%rd21+116];
	ld.local.u32 	%r96, [%rd21+112];
	ld.local.u32 	%r95, [%rd21+108];
	ld.local.u32 	%r94, [%rd21+104];
	ld.local.u32 	%r93, [%rd21+100];
	ld.local.u32 	%r92, [%rd21+96];
	ld.local.u32 	%r91, [%rd21+92];
	ld.local.u32 	%r90, [%rd21+88];
	ld.local.u32 	%r89, [%rd21+84];
	ld.local.u32 	%r88, [%rd21+80];
	ld.local.u32 	%r87, [%rd21+76];
	ld.local.u32 	%r86, [%rd21+72];
	ld.local.u32 	%r85, [%rd21+68];
	ld.local.u32 	%r84, [%rd21+64];
	ld.local.u32 	%r83, [%rd21+60];
	ld.local.u32 	%r82, [%rd21+56];
	ld.local.u32 	%r81, [%rd21+52];
	ld.local.u32 	%r80, [%rd21+48];
	ld.local.u32 	%r79, [%rd21+44];
	ld.local.u32 	%r78, [%rd21+40];
	ld.local.u32 	%r77, [%rd21+36];
	ld.local.u32 	%r76, [%rd21+32];
	ld.local.u32 	%r75, [%rd21+28];
	ld.local.u32 	%r74, [%rd21+24];
	ld.local.u32 	%r73, [%rd21+20];
	ld.local.u32 	%r72, [%rd21+16];
	ld.local.u32 	%r71, [%rd21+12];
	ld.local.u32 	%r70, [%rd21+8];
	ld.local.u32 	%r69, [%rd21+4];
	ld.local.u32 	%r68, [%rd21];
	ld.local.u32 	%r135, [%rd21+260];
	ld.local.u32 	%r718, [%rd21+256];
	st.local.u32 	[%rd4], %r68;
	st.local.u32 	[%rd4+4], %r69;
	st.local.u32 	[%rd4+8], %r70;
	st.local.u32 	[%rd4+12], %r71;
	st.local.u32 	[%rd4+16], %r72;
	st.local.u32 	[%rd4+20], %r73;
	st.local.u32 	[%rd4+24], %r74;
	st.local.u32 	[%rd4+28], %r75;
	st.local.u32 	[%rd4+32], %r76;
	st.local.u32 	[%rd4+36], %r77;
	st.local.u32 	[%rd4+40], %r78;
	st.local.u32 	[%rd4+44], %r79;
	st.local.u32 	[%rd4+48], %r80;
	st.local.u32 	[%rd4+52], %r81;
	st.local.u32 	[%rd4+56], %r82;
	st.local.u32 	[%rd4+60], %r83;
	st.local.u32 	[%rd4+64], %r84;
	st.local.u32 	[%rd4+68], %r85;
	st.local.u32 	[%rd4+72], %r86;
	st.local.u32 	[%rd4+76], %r87;
	st.local.u32 	[%rd4+80], %r88;
	st.local.u32 	[%rd4+84], %r89;
	st.local.u32 	[%rd4+88], %r90;
	st.local.u32 	[%rd4+92], %r91;
	st.local.u32 	[%rd4+96], %r92;
	st.local.u32 	[%rd4+100], %r93;
	st.local.u32 	[%rd4+104], %r94;
	st.local.u32 	[%rd4+108], %r95;
	st.local.u32 	[%rd4+112], %r96;
	st.local.u32 	[%rd4+116], %r97;
	st.local.u32 	[%rd4+120], %r98;
	st.local.u32 	[%rd4+124], %r99;
	st.local.u32 	[%rd4+128], %r100;
	st.local.u32 	[%rd4+132], %r101;
	st.local.u32 	[%rd4+136], %r102;
	st.local.u32 	[%rd4+140], %r103;
	st.local.u32 	[%rd4+144], %r104;
	st.local.u32 	[%rd4+148], %r105;
	st.local.u32 	[%rd4+152], %r106;
	st.local.u32 	[%rd4+156], %r107;
	st.local.u32 	[%rd4+160], %r108;
	st.local.u32 	[%rd4+164], %r109;
	st.local.u32 	[%rd4+168], %r110;
	st.local.u32 	[%rd4+172], %r111;
	st.local.u32 	[%rd4+176], %r112;
	st.local.u32 	[%rd4+180], %r113;
	st.local.u32 	[%rd4+184], %r114;
	st.local.u32 	[%rd4+188], %r115;
	st.local.u32 	[%rd4+192], %r116;
	st.local.u32 	[%rd4+196], %r117;
	st.local.u32 	[%rd4+200], %r118;
	st.local.u32 	[%rd4+204], %r119;
	st.local.u32 	[%rd4+208], %r120;
	st.local.u32 	[%rd4+212], %r121;
	st.local.u32 	[%rd4+216], %r122;
	st.local.u32 	[%rd4+220], %r123;
	st.local.u32 	[%rd4+224], %r124;
	st.local.u32 	[%rd4+228], %r125;
	st.local.u32 	[%rd4+232], %r126;
	st.local.u32 	[%rd4+236], %r127;
	st.local.u32 	[%rd4+240], %r128;
	st.local.u32 	[%rd4+244], %r129;
	st.local.u32 	[%rd4+248], %r130;
	st.local.u32 	[%rd4+252], %r131;
	st.local.u32 	[%rd4+256], %r718;
	st.local.u32 	[%rd4+260], %r135;
	setp.gt.s32 	%p52, %r135, 9;
	setp.ge.s32 	%p53, %r718, %r2;
	or.pred  	%p54, %p52, %p53;
	@%p54 bra 	$L__BB0_153;
	add.s32 	%r719, %r135, 1;
	st.local.u32 	[%rd21], %r68;
	st.local.u32 	[%rd21+4], %r69;
	st.local.u32 	[%rd21+8], %r70;
	st.local.u32 	[%rd21+12], %r71;
	st.local.u32 	[%rd21+16], %r72;
	st.local.u32 	[%rd21+20], %r73;
	st.local.u32 	[%rd21+24], %r74;
	st.local.u32 	[%rd21+28], %r75;
	st.local.u32 	[%rd21+32], %r76;
	st.local.u32 	[%rd21+36], %r77;
	st.local.u32 	[%rd21+40], %r78;
	st.local.u32 	[%rd21+44], %r79;
	st.local.u32 	[%rd21+48], %r80;
	st.local.u32 	[%rd21+52], %r81;
	st.local.u32 	[%rd21+56], %r82;
	st.local.u32 	[%rd21+60], %r83;
	st.local.u32 	[%rd21+64], %r84;
	st.local.u32 	[%rd21+68], %r85;
	st.local.u32 	[%rd21+72], %r86;
	st.local.u32 	[%rd21+76], %r87;
	st.local.u32 	[%rd21+80], %r88;
	st.local.u32 	[%rd21+84], %r89;
	st.local.u32 	[%rd21+88], %r90;
	st.local.u32 	[%rd21+92], %r91;
	st.local.u32 	[%rd21+96], %r92;
	st.local.u32 	[%rd21+100], %r93;
	st.local.u32 	[%rd21+104], %r94;
	st.local.u32 	[%rd21+108], %r95;
	st.local.u32 	[%rd21+112], %r96;
	st.local.u32 	[%rd21+116], %r97;
	st.local.u32 	[%rd21+120], %r98;
	st.local.u32 	[%rd21+124], %r99;
	st.local.u32 	[%rd21+128], %r100;
	st.local.u32 	[%rd21+132], %r101;
	st.local.u32 	[%rd21+136], %r102;
	st.local.u32 	[%rd21+140], %r103;
	st.local.u32 	[%rd21+144], %r104;
	st.local.u32 	[%rd21+148], %r105;
	st.local.u32 	[%rd21+152], %r106;
	st.local.u32 	[%rd21+156], %r107;
	st.local.u32 	[%rd21+160], %r108;
	st.local.u32 	[%rd21+164], %r109;
	st.local.u32 	[%rd21+168], %r110;
	st.local.u32 	[%rd21+172], %r111;
	st.local.u32 	[%rd21+176], %r112;
	st.local.u32 	[%rd21+180], %r113;
	st.local.u32 	[%rd21+184], %r114;
	st.local.u32 	[%rd21+188], %r115;
	st.local.u32 	[%rd21+192], %r116;
	st.local.u32 	[%rd21+196], %r117;
	st.local.u32 	[%rd21+200], %r118;
	st.local.u32 	[%rd21+204], %r119;
	st.local.u32 	[%rd21+208], %r120;
	st.local.u32 	[%rd21+212], %r121;
	st.local.u32 	[%rd21+216], %r122;
	st.local.u32 	[%rd21+220], %r123;
	st.local.u32 	[%rd21+224], %r124;
	st.local.u32 	[%rd21+228], %r125;
	st.local.u32 	[%rd21+232], %r126;
	st.local.u32 	[%rd21+236], %r127;
	st.local.u32 	[%rd21+240], %r128;
	st.local.u32 	[%rd21+244], %r129;
	st.local.u32 	[%rd21+248], %r130;
	st.local.u32 	[%rd21+252], %r131;
	st.local.u32 	[%rd21+260], %r719;
	st.local.u32 	[%rd21+256], %r718;
	mul.wide.s32 	%rd93, %r718, 4;
	add.s64 	%rd94, %rd4, %rd93;
	st.local.u32 	[%rd94], %r135;
	setp.lt.s32 	%p55, %r3, 1;
	@%p55 bra 	$L__BB0_88;
	and.b32  	%r136, %r3, 3;
	mov.b32 	%r843, 0;
$L__BB0_80:
	setp.lt.u32 	%p56, %r3, 4;
	mov.b32 	%r845, 0;
	@%p56 bra 	$L__BB0_83;
	mul.wide.u32 	%rd95, %r843, 68;
	add.s64 	%rd144, %rd6, %rd95;
	add.s64 	%rd143, %rd20, %rd95;
	mov.u32 	%r844, %r63;
$L__BB0_82:
	ld.local.u32 	%r722, [%rd144+-8];
	st.local.u32 	[%rd143+-8], %r722;
	ld.local.u32 	%r723, [%rd144+-4];
	st.local.u32 	[%rd143+-4], %r723;
	ld.local.u32 	%r724, [%rd144];
	st.local.u32 	[%rd143], %r724;
	ld.local.u32 	%r725, [%rd144+4];
	st.local.u32 	[%rd143+4], %r725;
	add.s32 	%r844, %r844, 4;
	add.s64 	%rd144, %rd144, 16;
	add.s64 	%rd143, %rd143, 16;
	setp.ne.s32 	%p57, %r844, 0;
	mov.u32 	%r845, %r717;
	@%p57 bra 	$L__BB0_82;
$L__BB0_83:
	setp.eq.s32 	%p58, %r136, 0;
	@%p58 bra 	$L__BB0_87;
	setp.eq.s32 	%p59, %r136, 1;
	mul.wide.u32 	%rd96, %r843, 68;
	add.s64 	%rd97, %rd5, %rd96;
	mul.wide.u32 	%rd98, %r845, 4;
	add.s64 	%rd28, %rd97, %rd98;
	ld.local.u32 	%r726, [%rd28];
	add.s64 	%rd99, %rd1, %rd96;
	add.s64 	%rd29, %rd99, %rd98;
	st.local.u32 	[%rd29], %r726;
	@%p59 bra 	$L__BB0_87;
	setp.eq.s32 	%p60, %r136, 2;
	ld.local.u32 	%r727, [%rd28+4];
	st.local.u32 	[%rd29+4], %r727;
	@%p60 bra 	$L__BB0_87;
	ld.local.u32 	%r728, [%rd28+8];
	st.local.u32 	[%rd29+8], %r728;
$L__BB0_87:
	add.s32 	%r843, %r843, 1;
	setp.eq.s32 	%p61, %r843, %r3;
	@%p61 bra 	$L__BB0_88;
	bra.uni 	$L__BB0_80;
$L__BB0_88:
	setp.lt.s32 	%p62, %r2, 1;
	@%p62 bra 	$L__BB0_109;
	and.b32  	%r138, %r2, 3;
	setp.lt.u32 	%p63, %r2, 4;
	mov.b32 	%r846, 0;
	@%p63 bra 	$L__BB0_100;
	and.b32  	%r846, %r2, 2147483644;
	mov.b32 	%r847, 0;
$L__BB0_91:
	mul.wide.u32 	%rd100, %r847, 4;
	add.s64 	%rd32, %rd4, %rd100;
	ld.local.u32 	%r150, [%rd32];
	setp.eq.s32 	%p64, %r150, 63;
	mul.wide.u32 	%rd101, %r847, 8;
	add.s64 	%rd33, %rd5, %rd101;
	@%p64 bra 	$L__BB0_93;
	ld.local.u32 	%r731, [%rd33+1160];
	ld.local.u32 	%r732, [%rd33+1164];
	mul.wide.s32 	%rd102, %r731, 68;
	add.s64 	%rd103, %rd1, %rd102;
	mul.wide.s32 	%rd104, %r732, 4;
	add.s64 	%rd105, %rd103, %rd104;
	st.local.u32 	[%rd105], %r150;
$L__BB0_93:
	ld.local.u32 	%r151, [%rd32+4];
	setp.eq.s32 	%p65, %r151, 63;
	@%p65 bra 	$L__BB0_95;
	ld.local.u32 	%r733, [%rd33+1168];
	ld.local.u32 	%r734, [%rd33+1172];
	mul.wide.s32 	%rd106, %r733, 68;
	add.s64 	%rd107, %rd1, %rd106;
	mul.wide.s32 	%rd108, %r734, 4;
	add.s64 	%rd109, %rd107, %rd108;
	st.local.u32 	[%rd109], %r151;
$L__BB0_95:
	ld.local.u32 	%r152, [%rd32+8];
	setp.eq.s32 	%p66, %r152, 63;
	@%p66 bra 	$L__BB0_97;
	ld.local.u32 	%r735, [%rd33+1176];
	ld.local.u32 	%r736, [%rd33+1180];
	mul.wide.s32 	%rd110, %r735, 68;
	add.s64 	%rd111, %rd1, %rd110;
	mul.wide.s32 	%rd112, %r736, 4;
	add.s64 	%rd113, %rd111, %rd112;
	st.local.u32 	[%rd113], %r152;
$L__BB0_97:
	ld.local.u32 	%r153, [%rd32+12];
	setp.eq.s32 	%p67, %r153, 63;
	@%p67 bra 	$L__BB0_99;
	ld.local.u32 	%r737, [%rd33+1184];
	ld.local.u32 	%r738, [%rd33+1188];
	mul.wide.s32 	%rd114, %r737, 68;
	add.s64 	%rd115, %rd1, %rd114;
	mul.wide.s32 	%rd116, %r738, 4;
	add.s64 	%rd117, %rd115, %rd116;
	st.local.u32 	[%rd117], %r153;
$L__BB0_99:
	add.s32 	%r847, %r847, 4;
	setp.eq.s32 	%p68, %r847, %r846;
	@%p68 bra 	$L__BB0_100;
	bra.uni 	$L__BB0_91;
$L__BB0_100:
	setp.eq.s32 	%p69, %r138, 0;
	@%p69 bra 	$L__BB0_109;
	mul.wide.u32 	%rd118, %r846, 4;
	add.s64 	%rd30, %rd4, %rd118;
	ld.local.u32 	%r146, [%rd30];
	setp.eq.s32 	%p70, %r146, 63;
	mul.wide.u32 	%rd119, %r846, 8;
	add.s64 	%rd31, %rd5, %rd119;
	@%p70 bra 	$L__BB0_103;
	ld.local.u32 	%r739, [%rd31+1160];
	ld.local.u32 	%r740, [%rd31+1164];
	mul.wide.s32 	%rd120, %r739, 68;
	add.s64 	%rd121, %rd1, %rd120;
	mul.wide.s32 	%rd122, %r740, 4;
	add.s64 	%rd123, %rd121, %rd122;
	st.local.u32 	[%rd123], %r146;
$L__BB0_103:
	setp.eq.s32 	%p71, %r138, 1;
	@%p71 bra 	$L__BB0_109;
	ld.local.u32 	%r147, [%rd30+4];
	setp.eq.s32 	%p72, %r147, 63;
	@%p72 bra 	$L__BB0_106;
	ld.local.u32 	%r741, [%rd31+1168];
	ld.local.u32 	%r742, [%rd31+1172];
	mul.wide.s32 	%rd124, %r741, 68;
	add.s64 	%rd125, %rd1, %rd124;
	mul.wide.s32 	%rd126, %r742, 4;
	add.s64 	%rd127, %rd125, %rd126;
	st.local.u32 	[%rd127], %r147;
$L__BB0_106:
	setp.eq.s32 	%p73, %r138, 2;
	@%p73 bra 	$L__BB0_109;
	ld.local.u32 	%r148, [%rd30+8];
	setp.eq.s32 	%p74, %r148, 63;
	@%p74 bra 	$L__BB0_109;
	ld.local.u32 	%r743, [%rd31+1176];
	ld.local.u32 	%r744, [%rd31+1180];
	mul.wide.s32 	%rd128, %r743, 68;
	add.s64 	%rd129, %rd1, %rd128;
	mul.wide.s32 	%rd130, %r744, 4;
	add.s64 	%rd131, %rd129, %rd130;
	st.local.u32 	[%rd131], %r148;
$L__BB0_109:
	setp.lt.s32 	%p75, %r3, 2;
	@%p75 bra 	$L__BB0_118;
	mov.b32 	%r848, 0;
$L__BB0_111:
	mul.wide.u32 	%rd132, %r848, 68;
	add.s64 	%rd34, %rd1, %rd132;
	ld.local.u32 	%r851, [%rd34];
	setp.eq.s32 	%p76, %r851, 63;
	@%p76 bra 	$L__BB0_138;
	setp.lt.u32 	%p77, %r3, 4;
	@%p77 bra 	$L__BB0_137;
	mov.b32 	%r849, 1;
$L__BB0_114:
	mul.wide.u32 	%rd133, %r849, 4;
	add.s64 	%rd35, %rd34, %rd133;
	ld.local.u32 	%r159, [%rd35+4];
	setp.eq.s32 	%p78, %r159, 63;
	@%p78 bra 	$L__BB0_138;
	ld.local.u32 	%r747, [%rd35];
	setp.gt.s32 	%p79, %r747, 44;
	@%p79 bra 	$L__BB0_129;
	setp.eq.s32 	%p82, %r747, 42;
	@%p82 bra 	$L__BB0_117;
	bra.uni 	$L__BB0_127;
$L__BB0_117:
	mul.lo.s32 	%r851, %r159, %r851;
	bra.uni 	$L__BB0_136;
$L__BB0_118:
	setp.lt.s32 	%p89, %r3, 2;
	@%p89 bra 	$L__BB0_150;
	mov.b32 	%r853, 0;
$L__BB0_120:
	mul.wide.u32 	%rd136, %r853, 4;
	add.s64 	%rd36, %rd1, %rd136;
	ld.local.u32 	%r856, [%rd36];
	setp.eq.s32 	%p90, %r856, 63;
	@%p90 bra 	$L__BB0_149;
	setp.lt.s32 	%p91, %r3, 4;
	@%p91 bra 	$L__BB0_148;
	mov.b32 	%r854, 1;
$L__BB0_123:
	mul.wide.u32 	%rd137, %r854, 68;
	add.s64 	%rd37, %rd36, %rd137;
	ld.local.u32 	%r172, [%rd37+68];
	setp.eq.s32 	%p92, %r172, 63;
	@%p92 bra 	$L__BB0_149;
	ld.local.u32 	%r752, [%rd37];
	setp.gt.s32 	%p93, %r752, 44;
	@%p93 bra 	$L__BB0_141;
	setp.eq.s32 	%p96, %r752, 42;
	@%p96 bra 	$L__BB0_126;
	bra.uni 	$L__BB0_139;
$L__BB0_126:
	mul.lo.s32 	%r856, %r172, %r856;
	bra.uni 	$L__BB0_147;
$L__BB0_127:
	setp.eq.s32 	%p83, %r747, 43;
	@%p83 bra 	$L__BB0_128;
	bra.uni 	$L__BB0_131;
$L__BB0_128:
	add.s32 	%r851, %r159, %r851;
	bra.uni 	$L__BB0_136;
$L__BB0_129:
	setp.eq.s32 	%p80, %r747, 45;
	@%p80 bra 	$L__BB0_132;
	setp.eq.s32 	%p81, %r747, 47;
	@%p81 bra 	$L__BB0_133;
$L__BB0_131:
	mov.u32 	%r858, %r66;
	bra.uni 	$L__BB0_153;
$L__BB0_132:
	sub.s32 	%r851, %r851, %r159;
	bra.uni 	$L__BB0_136;
$L__BB0_133:
	setp.eq.s32 	%p84, %r159, 0;
	@%p84 bra 	$L__BB0_131;
	rem.s32 	%r748, %r851, %r159;
	setp.ne.s32 	%p85, %r748, 0;
	@%p85 bra 	$L__BB0_131;
	div.s32 	%r851, %r851, %r159;
$L__BB0_136:
	add.s32 	%r849, %r849, 2;
	setp.lt.s32 	%p86, %r849, %r60;
	@%p86 bra 	$L__BB0_114;
$L__BB0_137:
	mul.wide.u32 	%rd134, %r61, 4;
	add.s64 	%rd135, %rd34, %rd134;
	ld.local.u32 	%r749, [%rd135];
	setp.ne.s32 	%p87, %r851, %r749;
	@%p87 bra 	$L__BB0_131;
$L__BB0_138:
	add.s32 	%r848, %r848, 2;
	setp.lt.s32 	%p88, %r848, %r61;
	@%p88 bra 	$L__BB0_111;
	bra.uni 	$L__BB0_118;
$L__BB0_139:
	setp.eq.s32 	%p97, %r752, 43;
	@%p97 bra 	$L__BB0_140;
	bra.uni 	$L__BB0_131;
$L__BB0_140:
	add.s32 	%r856, %r172, %r856;
	bra.uni 	$L__BB0_147;
$L__BB0_141:
	setp.eq.s32 	%p94, %r752, 45;
	@%p94 bra 	$L__BB0_146;
	setp.eq.s32 	%p95, %r752, 47;
	@%p95 bra 	$L__BB0_143;
	bra.uni 	$L__BB0_131;
$L__BB0_143:
	setp.eq.s32 	%p98, %r172, 0;
	@%p98 bra 	$L__BB0_131;
	rem.s32 	%r753, %r856, %r172;
	setp.ne.s32 	%p99, %r753, 0;
	@%p99 bra 	$L__BB0_131;
	div.s32 	%r856, %r856, %r172;
	bra.uni 	$L__BB0_147;
$L__BB0_146:
	sub.s32 	%r856, %r856, %r172;
$L__BB0_147:
	add.s32 	%r854, %r854, 2;
	setp.lt.s32 	%p100, %r854, %r60;
	@%p100 bra 	$L__BB0_123;
$L__BB0_148:
	add.s64 	%rd139, %rd19, %rd136;
	ld.local.u32 	%r754, [%rd139+-68];
	setp.ne.s32 	%p101, %r856, %r754;
	@%p101 bra 	$L__BB0_131;
$L__BB0_149:
	add.s32 	%r853, %r853, 2;
	setp.lt.s32 	%p102, %r853, %r61;
	@%p102 bra 	$L__BB0_120;
$L__BB0_150:
	ld.local.u32 	%r181, [%rd4+256];
	setp.ne.s32 	%p103, %r181, %r62;
	@%p103 bra 	$L__BB0_152;
	trap;
$L__BB0_152:
	ld.local.u32 	%r755, [%rd4];
	ld.local.u32 	%r756, [%rd4+4];
	ld.local.u32 	%r757, [%rd4+8];
	ld.local.u32 	%r758, [%rd4+12];
	ld.local.u32 	%r759, [%rd4+16];
	ld.local.u32 	%r760, [%rd4+20];
	ld.local.u32 	%r761, [%rd4+24];
	ld.local.u32 	%r762, [%rd4+28];
	ld.local.u32 	%r763, [%rd4+32];
	ld.local.u32 	%r764, [%rd4+36];
	ld.local.u32 	%r765, [%rd4+40];
	ld.local.u32 	%r766, [%rd4+44];
	ld.local.u32 	%r767, [%rd4+48];
	ld.local.u32 	%r768, [%rd4+52];
	ld.local.u32 	%r769, [%rd4+56];
	ld.local.u32 	%r770, [%rd4+60];
	ld.local.u32 	%r771, [%rd4+64];
	ld.local.u32 	%r772, [%rd4+68];
	ld.local.u32 	%r773, [%rd4+72];
	ld.local.u32 	%r774, [%rd4+76];
	ld.local.u32 	%r775, [%rd4+80];
	ld.local.u32 	%r776, [%rd4+84];
	ld.local.u32 	%r777, [%rd4+88];
	ld.local.u32 	%r778, [%rd4+92];
	ld.local.u32 	%r779, [%rd4+96];
	ld.local.u32 	%r780, [%rd4+100];
	ld.local.u32 	%r781, [%rd4+104];
	ld.local.u32 	%r782, [%rd4+108];
	ld.local.u32 	%r783, [%rd4+112];
	ld.local.u32 	%r784, [%rd4+116];
	ld.local.u32 	%r785, [%rd4+120];
	ld.local.u32 	%r786, [%rd4+124];
	ld.local.u32 	%r787, [%rd4+128];
	ld.local.u32 	%r788, [%rd4+132];
	ld.local.u32 	%r789, [%rd4+136];
	ld.local.u32 	%r790, [%rd4+140];
	ld.local.u32 	%r791, [%rd4+144];
	ld.local.u32 	%r792, [%rd4+148];
	ld.local.u32 	%r793, [%rd4+152];
	ld.local.u32 	%r794, [%rd4+156];
	ld.local.u32 	%r795, [%rd4+160];
	ld.local.u32 	%r796, [%rd4+164];
	ld.local.u32 	%r797, [%rd4+168];
	ld.local.u32 	%r798, [%rd4+172];
	ld.local.u32 	%r799, [%rd4+176];
	ld.local.u32 	%r800, [%rd4+180];
	ld.local.u32 	%r801, [%rd4+184];
	ld.local.u32 	%r802, [%rd4+188];
	ld.local.u32 	%r803, [%rd4+192];
	ld.local.u32 	%r804, [%rd4+196];
	ld.local.u32 	%r805, [%rd4+200];
	ld.local.u32 	%r806, [%rd4+204];
	ld.local.u32 	%r807, [%rd4+208];
	ld.local.u32 	%r808, [%rd4+212];
	ld.local.u32 	%r809, [%rd4+216];
	ld.local.u32 	%r810, [%rd4+220];
	ld.local.u32 	%r811, [%rd4+224];
	ld.local.u32 	%r812, [%rd4+228];
	ld.local.u32 	%r813, [%rd4+232];
	ld.local.u32 	%r814, [%rd4+236];
	ld.local.u32 	%r815, [%rd4+240];
	ld.local.u32 	%r816, [%rd4+244];
	ld.local.u32 	%r817, [%rd4+248];
	ld.local.u32 	%r818, [%rd4+252];
	add.s32 	%r819, %r181, 1;
	mul.wide.u32 	%rd140, %r66, 264;
	add.s64 	%rd141, %rd3, %rd140;
	st.local.v2.u32 	[%rd141], {%r755, %r756};
	st.local.v2.u32 	[%rd141+8], {%r757, %r758};
	st.local.v2.u32 	[%rd141+16], {%r759, %r760};
	st.local.v2.u32 	[%rd141+24], {%r761, %r762};
	st.local.v2.u32 	[%rd141+32], {%r763, %r764};
	st.local.v2.u32 	[%rd141+40], {%r765, %r766};
	st.local.v2.u32 	[%rd141+48], {%r767, %r768};
	st.local.v2.u32 	[%rd141+56], {%r769, %r770};
	st.local.v2.u32 	[%rd141+64], {%r771, %r772};
	st.local.v2.u32 	[%rd141+72], {%r773, %r774};
	st.local.v2.u32 	[%rd141+80], {%r775, %r776};
	st.local.v2.u32 	[%rd141+88], {%r777, %r778};
	st.local.v2.u32 	[%rd141+96], {%r779, %r780};
	st.local.v2.u32 	[%rd141+104], {%r781, %r782};
	st.local.v2.u32 	[%rd141+112], {%r783, %r784};
	st.local.v2.u32 	[%rd141+120], {%r785, %r786};
	st.local.v2.u32 	[%rd141+128], {%r787, %r788};
	st.local.v2.u32 	[%rd141+136], {%r789, %r790};
	st.local.v2.u32 	[%rd141+144], {%r791, %r792};
	st.local.v2.u32 	[%rd141+152], {%r793, %r794};
	st.local.v2.u32 	[%rd141+160], {%r795, %r796};
	st.local.v2.u32 	[%rd141+168], {%r797, %r798};
	st.local.v2.u32 	[%rd141+176], {%r799, %r800};
	st.local.v2.u32 	[%rd141+184], {%r801, %r802};
	st.local.v2.u32 	[%rd141+192], {%r803, %r804};
	st.local.v2.u32 	[%rd141+200], {%r805, %r806};
	st.local.v2.u32 	[%rd141+208], {%r807, %r808};
	st.local.v2.u32 	[%rd141+216], {%r809, %r810};
	st.local.v2.u32 	[%rd141+224], {%r811, %r812};
	st.local.v2.u32 	[%rd141+232], {%r813, %r814};
	st.local.v2.u32 	[%rd141+240], {%r815, %r816};
	st.local.v2.u32 	[%rd141+248], {%r817, %r818};
	mov.b32 	%r820, 0;
	st.local.v2.u32 	[%rd141+256], {%r819, %r820};
	add.s32 	%r858, %r66, 1;
$L__BB0_153:
	setp.gt.s32 	%p104, %r858, 0;
	@%p104 bra 	$L__BB0_77;
$L__BB0_154:
	ret;

}


// ===== COMPILED SASS (sm_100) =====

	.target	sm_100

	.elftype	@"ET_EXEC"


//--------------------- .note.nv.tkinfo           --------------------------
	.section	.note.nv.tkinfo,"",@"SHT_NOTE"
	.sectionflags	@"SHF_NOTE_NV_TKINFO"
	.tkinfo
        /*0018*/ 	.word	0x00000002
        /*0030*/ 	.string	""
        /*0030*/ 	.string	"ptxas"
        /*0030*/ 	.string	"Cuda compilation tools, release 13.0, V13.0.88"
        /*0030*/ 	.string	"Build cuda_13.0.r13.0/compiler.36424714_0"
        /*0030*/ 	.string	"-arch sm_100 -m 64 "



//--------------------- .note.nv.cuinfo           --------------------------
	.section	.note.nv.cuinfo,"",@"SHT_NOTE"
	.sectionflags	@"SHF_NOTE_NV_CUINFO"
        /*0018*/ 	.short	0x0002
        /*001a*/ 	.short	0x0064
        /*001c*/ 	.short	0x0082
	.zero		2


//--------------------- .nv.info                  --------------------------
	.section	.nv.info,"",@"SHT_CUDA_INFO"
	.align	4


	//----- nvinfo : EIATTR_REGCOUNT
	.align		4
        /*0000*/ 	.byte	0x04, 0x2f
        /*0002*/ 	.short	(.L_1 - .L_0)
	.align		4
.L_0:
        /*0004*/ 	.word	index@(_Z20numeric_board_kernelP9GameStateiPi)
        /*0008*/ 	.word	0x000000ff


	//----- nvinfo : EIATTR_FRAME_SIZE
	.align		4
.L_1:
        /*000c*/ 	.byte	0x04, 0x11
        /*000e*/ 	.short	(.L_3 - .L_2)
	.align		4
.L_2:
        /*0010*/ 	.word	index@(_Z20numeric_board_kernelP9GameStateiPi)
        /*0014*/ 	.word	0x000094e0


	//----- nvinfo : EIATTR_MIN_STACK_SIZE
	.align		4
.L_3:
        /*0018*/ 	.byte	0x04, 0x12
        /*001a*/ 	.short	(.L_5 - .L_4)
	.align		4
.L_4:
        /*001c*/ 	.word	index@(_Z20numeric_board_kernelP9GameStateiPi)
        /*0020*/ 	.word	0x000094e0
.L_5:


//--------------------- .nv.compat                --------------------------
	.section	.nv.compat,"",@"SHT_CUDA_COMPAT_INFO"
	.align	4
        /*0000*/ 	.byte	0x02, 0x09, 0x00, 0x00, 0x02, 0x02, 0x01, 0x00, 0x02, 0x05, 0x05, 0x00, 0x03, 0x07, 0x01, 0x01
        /*0010*/ 	.byte	0x02, 0x03, 0x00, 0x00, 0x02, 0x06, 0x01, 0x00, 0x04, 0x0b, 0x08, 0x00, 0x09, 0x00, 0x00, 0x00
        /*0020*/ 	.byte	0x00, 0x00, 0x00, 0x00


//--------------------- .nv.info._Z20numeric_board_kernelP9GameStateiPi --------------------------
	.section	.nv.info._Z20numeric_board_kernelP9GameStateiPi,"",@"SHT_CUDA_INFO"
	.sectionflags	@""
	.align	4


	//----- nvinfo : EIATTR_CUDA_API_VERSION
	.align		4
        /*0000*/ 	.byte	0x04, 0x37
        /*0002*/ 	.short	(.L_7 - .L_6)
.L_6:
        /*0004*/ 	.word	0x00000082


	//----- nvinfo : EIATTR_KPARAM_INFO
	.align		4
.L_7:
        /*0008*/ 	.byte	0x04, 0x17
        /*000a*/ 	.short	(.L_9 - .L_8)
.L_8:
        /*000c*/ 	.word	0x00000000
        /*0010*/ 	.short	0x0002
        /*0012*/ 	.short	0x0010
        /*0014*/ 	.byte	0x00, 0xf5, 0x21, 0x00


	//----- nvinfo : EIATTR_KPARAM_INFO
	.align		4
.L_9:
        /*0018*/ 	.byte	0x04, 0x17
        /*001a*/ 	.short	(.L_11 - .L_10)
.L_10:
        /*001c*/ 	.word	0x00000000
        /*0020*/ 	.short	0x0001
        /*0022*/ 	.short	0x0008
        /*0024*/ 	.byte	0x00, 0xf0, 0x11, 0x00


	//----- nvinfo : EIATTR_KPARAM_INFO
	.align		4
.L_11:
        /*0028*/ 	.byte	0x04, 0x17
        /*002a*/ 	.short	(.L_13 - .L_12)
.L_12:
        /*002c*/ 	.word	0x00000000
        /*0030*/ 	.short	0x0000
        /*0032*/ 	.short	0x0000
        /*0034*/ 	.byte	0x00, 0xf5, 0x21, 0x00


	//----- nvinfo : EIATTR_SPARSE_MMA_MASK
	.align		4
.L_13:
        /*0038*/ 	.byte	0x03, 0x50
        /*003a*/ 	.short	0x0000


	//----- nvinfo : EIATTR_MAXREG_COUNT
	.align		4
        /*003c*/ 	.byte	0x03, 0x1b
        /*003e*/ 	.short	0x00ff


	//----- nvinfo : EIATTR_ANNOTATIONS
	.align		4
        /*0040*/ 	.byte	0x04, 0x55
        /*0042*/ 	.short	(.L_15 - .L_14)


	//   ....[0]....
.L_14:
        /*0044*/ 	.word	0x00000001
        /*0048*/ 	.byte	0x90, 0x05, 0x00, 0x00, 0x01, 0x00, 0x00, 0x00, 0xa0, 0x05, 0x00, 0x00, 0x01, 0x00, 0x00, 0x00
        /* <DEDUP_REMOVED lines=231> */
        /*0ec8*/ 	.byte	0xb0, 0x59, 0x00, 0x00


	//----- nvinfo : EIATTR_MERCURY_ISA_VERSION
	.align		4
.L_15:
        /*0ecc*/ 	.byte	0x03, 0x5f
        /*0ece*/ 	.short	0x0101


	//----- nvinfo : EIATTR_VRC_CTA_INIT_COUNT
	.align		4
        /*0ed0*/ 	.byte	0x02, 0x4a
	.zero		1
	.zero		1


	//----- nvinfo : EIATTR_EXIT_INSTR_OFFSETS
	.align		4
        /*0ed4*/ 	.byte	0x04, 0x1c
        /*0ed6*/ 	.short	(.L_17 - .L_16)


	//   ....[0]....
.L_16:
        /*0ed8*/ 	.word	0x00000080


	//   ....[1]....
        /*0edc*/ 	.word	0x00005130


	//   ....[2]....
        /*0ee0*/ 	.word	0x000052e0


	//   ....[3]....
        /*0ee4*/ 	.word	0x000053f0


	//   ....[4]....
        /*0ee8*/ 	.word	0x00005690


	//   ....[5]....
        /*0eec*/ 	.word	0x00005840


	//   ....[6]....
        /*0ef0*/ 	.word	0x00005950


	//   ....[7]....
        /*0ef4*/ 	.word	0x00008040


	//----- nvinfo : EIATTR_INDIRECT_BRANCH_TARGETS
	.align		4
.L_17:
        /*0ef8*/ 	.byte	0x04, 0x34
        /*0efa*/ 	.short	(.L_19 - .L_18)


	//   ....[0]....
.L_18:
        /*0efc*/ 	.word	.L_x_98@srel
        /*0f00*/ 	.short	0x0
        /*0f02*/ 	.short	0x0
        /*0f04*/ 	.word	0x3
        /*0f08*/ 	.word	.L_x_99@srel
        /*0f0c*/ 	.word	.L_x_100@srel
        /*0f10*/ 	.word	.L_x_101@srel


	//   ....[1]....
        /*0f14*/ 	.word	.L_x_102@srel
        /*0f18*/ 	.short	0x0
        /*0f1a*/ 	.short	0x0
        /*0f1c*/ 	.word	0x4
        /*0f20*/ 	.word	.L_x_103@srel
        /*0f24*/ 	.word	.L_x_104@srel
        /*0f28*/ 	.word	.L_x_105@srel
        /*0f2c*/ 	.word	.L_x_104@srel


	//   ....[2]....
        /*0f30*/ 	.word	.L_x_107@srel
        /*0f34*/ 	.short	0x0
        /*0f36*/ 	.short	0x0
        /*0f38*/ 	.word	0x3
        /*0f3c*/ 	.word	.L_x_108@srel
        /*0f40*/ 	.word	.L_x_109@srel
        /*0f44*/ 	.word	.L_x_110@srel


	//   ....[3]....
        /* <DEDUP_REMOVED lines=8> */


	//   ....[4]....
        /* <DEDUP_REMOVED lines=8> */


	//   ....[5]....
        /* <DEDUP_REMOVED lines=8> */


	//----- nvinfo : EIATTR_CRS_STACK_SIZE
	.align		4
.L_19:
        /*0f9c*/ 	.byte	0x04, 0x1e
        /*0f9e*/ 	.short	(.L_21 - .L_20)
.L_20:
        /*0fa0*/ 	.word	0x00000000


	//----- nvinfo : EIATTR_CBANK_PARAM_SIZE
	.align		4
.L_21:
        /*0fa4*/ 	.byte	0x03, 0x19
        /*0fa6*/ 	.short	0x0018


	//----- nvinfo : EIATTR_PARAM_CBANK
	.align		4
        /*0fa8*/ 	.byte	0x04, 0x0a
        /*0faa*/ 	.short	(.L_23 - .L_22)
	.align		4
.L_22:
        /*0fac*/ 	.word	index@(.nv.constant0._Z20numeric_board_kernelP9GameStateiPi)
        /*0fb0*/ 	.short	0x0380
        /*0fb2*/ 	.short	0x0018


	//----- nvinfo : EIATTR_SW_WAR
	.align		4
.L_23:
        /*0fb4*/ 	.byte	0x04, 0x36
        /*0fb6*/ 	.short	(.L_25 - .L_24)
.L_24:
        /*0fb8*/ 	.word	0x00000008
.L_25:


//--------------------- .nv.callgraph             --------------------------
	.section	.nv.callgraph,"",@"SHT_CUDA_CALLGRAPH"
	.align	4
	.sectionentsize	8
	.align		4
        /*0000*/ 	.word	0x00000000
	.align		4
        /*0004*/ 	.word	0xffffffff
	.align		4
        /*0008*/ 	.word	0x00000000
	.align		4
        /*000c*/ 	.word	0xfffffffe
	.align		4
        /*0010*/ 	.word	0x00000000
	.align		4
        /*0014*/ 	.word	0xfffffffd
	.align		4
        /*0018*/ 	.word	0x00000000
	.align		4
        /*001c*/ 	.word	0xfffffffc


//--------------------- .nv.constant2._Z20numeric_board_kernelP9GameStateiPi --------------------------
	.section	.nv.constant2._Z20numeric_board_kernelP9GameStateiPi,"a",@progbits
	.sectionflags	@""
	.align	4
.nv.constant2._Z20numeric_board_kernelP9GameStateiPi:
        /*0000*/ 	.byte	0xa0, 0x50, 0x00, 0x00, 0x80, 0x50, 0x00, 0x00, 0x60, 0x7f, 0x00, 0x00, 0x70, 0x53, 0x00, 0x00
        /*0010*/ 	.byte	0xa0, 0x7f, 0x00, 0x00, 0x20, 0x51, 0x00, 0x00, 0xa0, 0x7f, 0x00, 0x00, 0x00, 0x56, 0x00, 0x00
        /*0020*/ 	.byte	0xe0, 0x55, 0x00, 0x00, 0xe0, 0x7f, 0x00, 0x00, 0xd0, 0x58, 0x00, 0x00, 0x10, 0x80, 0x00, 0x00
        /*0030*/ 	.byte	0x80, 0x56, 0x00, 0x00, 0x10, 0x80, 0x00, 0x00, 0xc0, 0x71, 0x00, 0x00, 0xb0, 0x7e, 0x00, 0x00
        /*0040*/ 	.byte	0xe0, 0x71, 0x00, 0x00, 0xb0, 0x7e, 0x00, 0x00, 0x30, 0x7a, 0x00, 0x00, 0xf0, 0x7e, 0x00, 0x00
        /*0050*/ 	.byte	0xa0, 0x77, 0x00, 0x00, 0xf0, 0x7e, 0x00, 0x00


//--------------------- .text._Z20numeric_board_kernelP9GameStateiPi --------------------------
	.section	.text._Z20numeric_board_kernelP9GameStateiPi,"ax",@progbits
	.align	128
        .global         _Z20numeric_board_kernelP9GameStateiPi
        .type           _Z20numeric_board_kernelP9GameStateiPi,@function
        .size           _Z20numeric_board_kernelP9GameStateiPi,(.L_x_126 - _Z20numeric_board_kernelP9GameStateiPi)
        .other          _Z20numeric_board_kernelP9GameStateiPi,@"STO_CUDA_ENTRY STV_DEFAULT"
_Z20numeric_board_kernelP9GameStateiPi:
.text._Z20numeric_board_kernelP9GameStateiPi:
[----:B------:R-:W0:Y:S01]  /*0000*/  LDC R1, c[0x0][0x37c] ;  /* 0x0000df00ff017b82 */ /* 0x000e220000000800 */
[----:B------:R-:W1:Y:S07]  /*0010*/  S2R R5, SR_TID.X ;  /* 0x0000000000057919 */ /* 0x000e6e0000002100 */
[----:B------:R-:W1:Y:S01]  /*0020*/  S2UR UR6, SR_CTAID.X ;  /* 0x00000000000679c3 */ /* 0x000e620000002500 */
[----:B------:R-:W2:Y:S01]  /*0030*/  LDCU UR4, c[0x0][0x388] ;  /* 0x00007100ff0477ac */ /* 0x000ea20008000800 */
[----:B0-----:R-:W-:-:S06]  /*0040*/  VIADD R1, R1, 0xffff6b20 ;  /* 0xffff6b2001017836 */ /* 0x001fcc0000000000 */
[----:B------:R-:W1:Y:S02]  /*0050*/  LDC R0, c[0x0][0x360] ;  /* 0x0000d800ff007b82 */ /* 0x000e640000000800 */
[----:B-1----:R-:W-:-:S05]  /*0060*/  IMAD R0, R0, UR6, R5 ;  /* 0x0000000600007c24 */ /* 0x002fca000f8e0205 */
[----:B--2---:R-:W-:-:S13]  /*0070*/  ISETP.GE.AND P0, PT, R0, UR4, PT ;  /* 0x0000000400007c0c */ /* 0x004fda000bf06270 */
[----:B------:R-:W-:Y:S05]  /*0080*/  @P0 EXIT ;  /* 0x000000000000094d */ /* 0x000fea0003800000 */
[----:B------:R-:W0:Y:S01]  /*0090*/  LDC R0, c[0x0][0x360] ;  /* 0x0000d800ff007b82 */ /* 0x000e220000000800 */
[----:B------:R-:W1:Y:S07]  /*00a0*/  LDCU.64 UR4, c[0x0][0x358] ;  /* 0x00006b00ff0477ac */ /* 0x000e6e0008000a00 */
[----:B------:R-:W2:Y:S01]  /*00b0*/  LDC.64 R2, c[0x0][0x380] ;  /* 0x0000e000ff027b82 */ /* 0x000ea20000000a00 */
[----:B0-----:R-:W-:-:S04]  /*00c0*/  IMAD R5, R0, UR6, R5 ;  /* 0x0000000600057c24 */ /* 0x001fc8000f8e0205 */
[----:B--2---:R-:W-:-:S05]  /*00d0*/  IMAD.WIDE R2, R5, 0x790, R2 ;  /* 0x0000079005027825 */ /* 0x004fca00078e0202 */
[----:B-1----:R-:W2:Y:S04]  /*00e0*/  LDG.E R0, desc[UR4][R2.64+0x784] ;  /* 0x0007840402007981 */ /* 0x002ea8000c1e1900 */
[----:B------:R-:W3:Y:S04]  /*00f0*/  LDG.E R7, desc[UR4][R2.64+0x730] ;  /* 0x0007300402077981 */ /* 0x000ee8000c1e1900 */
[----:B------:R-:W4:Y:S04]  /*0100*/  LDG.E R6, desc[UR4][R2.64+0x724] ;  /* 0x0007240402067981 */ /* 0x000f28000c1e1900 */
[----:B------:R-:W5:Y:S04]  /*0110*/  LDG.E R5, desc[UR4][R2.64+0x71c] ;  /* 0x00071c0402057981 */ /* 0x000f68000c1e1900 */
        /* <DEDUP_REMOVED lines=71> */
[----:B--2---:R0:W-:Y:S04]  /*0590*/  STL [R1+0x93fc], R0 ;  /* 0x0093fc0001007387 */ /* 0x0041e80000100800 */
[----:B---3--:R1:W-:Y:S04]  /*05a0*/  STL [R1+0x93b8], R7 ;  /* 0x0093b80701007387 */ /* 0x0083e80000100800 */
[----:B----4-:R2:W-:Y:S04]  /*05b0*/  STL [R1+0x93ac], R6 ;  /* 0x0093ac0601007387 */ /* 0x0105e80000100800 */
[----:B-----5:R3:W-:Y:S04]  /*05c0*/  STL [R1+0x93a4], R5 ;  /* 0x0093a40501007387 */ /* 0x0207e80000100800 */
[----:B0-----:R-:W4:Y:S04]  /*05d0*/  LDG.E R0, desc[UR4][R2.64+0x6fc] ;  /* 0x0006fc0402007981 */ /* 0x001f28000c1e1900 */
[----:B-1----:R-:W5:Y:S04]  /*05e0*/  LDG.E R7, desc[UR4][R2.64+0x694] ;  /* 0x0006940402077981 */ /* 0x002f68000c1e1900 */
[----:B--2---:R-:W2:Y:S04]  /*05f0*/  LDG.E R6, desc[UR4][R2.64+0x690] ;  /* 0x0006900402067981 */ /* 0x004ea8000c1e1900 */
[----:B---3--:R-:W3:Y:S04]  /*0600*/  LDG.E R5, desc[UR4][R2.64+0x68c] ;  /* 0x00068c0402057981 */ /* 0x008ee8000c1e1900 */
[----:B------:R0:W-:Y:S04]  /*0610*/  STL [R1+0x9400], R252 ;  /* 0x009400fc01007387 */ /* 0x0001e80000100800 */
[----:B------:R-:W3:Y:S04]  /*0620*/  LDG.E R45, desc[UR4][R2.64+0x9c] ;  /* 0x00009c04022d7981 */ /* 0x000ee8000c1e1900 */
[----:B------:R-:W3:Y:S04]  /*0630*/  LDG.E R44, desc[UR4][R2.64+0x98] ;  /* 0x00009804022c7981 */ /* 0x000ee8000c1e1900 */
[----:B0-----:R-:W3:Y:S04]  /*0640*/  LDG.E R252, desc[UR4][R2.64+0x704] ;  /* 0x0007040402fc7981 */ /* 0x001ee8000c1e1900 */
[----:B------:R0:W-:Y:S04]  /*0650*/  STL [R1+0x93f4], R22 ;  /* 0x0093f41601007387 */ /* 0x0001e80000100800 */
        /* <DEDUP_REMOVED lines=14> */
[----:B0-----:R-:W3:Y:S04]  /*0740*/  LDG.E R22, desc[UR4][R2.64+0x6e0] ;  /* 0x0006e00402167981 */ /* 0x001ee8000c1e1900 */
[----:B-1----:R-:W3:Y:S04]  /*0750*/  LDG.E R21, desc[UR4][R2.64+0x6dc] ;  /* 0x0006dc0402157981 */ /* 0x002ee8000c1e1900 */
[----:B------:R-:W3:Y:S04]  /*0760*/  LDG.E R20, desc[UR4][R2.64+0x6d4] ;  /* 0x0006d40402147981 */ /* 0x000ee8000c1e1900 */
        /* <DEDUP_REMOVED lines=49> */
[----:B----4-:R-:W-:Y:S04]  /*0a80*/  STL [R1+0x9390], R0 ;  /* 0x0093900001007387 */ /* 0x010fe80000100800 */
[----:B-----5:R0:W-:Y:S04]  /*0a90*/  STL [R1+0x93f8], R7 ;  /* 0x0093f80701007387 */ /* 0x0201e80000100800 */
[----:B--2---:R1:W-:Y:S04]  /*0aa0*/  STL [R1+0x9404], R6 ;  /* 0x0094040601007387 */ /* 0x0043e80000100800 */
[----:B---3--:R2:W-:Y:S04]  /*0ab0*/  STL [R1+0x940c], R5 ;  /* 0x00940c0501007387 */ /* 0x0085e80000100800 */
[----:B0-----:R-:W3:Y:S04]  /*0ac0*/  LDG.E R7, desc[UR4][R2.64+0x67c] ;  /* 0x00067c0402077981 */ /* 0x001ee8000c1e1900 */
[----:B-1----:R-:W4:Y:S04]  /*0ad0*/  LDG.E R6, desc[UR4][R2.64+0x674] ;  /* 0x0006740402067981 */ /* 0x002f28000c1e1900 */
[----:B--2---:R-:W2:Y:S04]  /*0ae0*/  LDG.E R5, desc[UR4][R2.64+0x670] ;  /* 0x0006700402057981 */ /* 0x004ea8000c1e1900 */
[----:B------:R-:W5:Y:S04]  /*0af0*/  LDG.E R0, desc[UR4][R2.64+0x66c] ;  /* 0x00066c0402007981 */ /* 0x000f68000c1e1900 */
[----:B------:R0:W-:Y:S04]  /*0b00*/  STL [R1+0x9408], R252 ;  /* 0x009408fc01007387 */ /* 0x0001e80000100800 */
[----:B------:R-:W5:Y:S04]  /*0b10*/  LDG.E R86, desc[UR4][R2.64+0x140] ;  /* 0x0001400402567981 */ /* 0x000f68000c1e1900 */
[----:B------:R-:W5:Y:S04]  /*0b20*/  LDG.E R85, desc[UR4][R2.64+0x13c] ;  /* 0x00013c0402557981 */ /* 0x000f68000c1e1900 */
[----:B0-----:R-:W5:Y:S04]  /*0b30*/  LDG.E R252, desc[UR4][R2.64+0x6bc] ;  /* 0x0006bc0402fc7981 */ /* 0x001f68000c1e1900 */
        /* <DEDUP_REMOVED lines=8> */
[----:B0-----:R-:W5:Y:S04]  /*0bc0*/  LDG.E R30, desc[UR4][R2.64+0x664] ;  /* 0x00066404021e7981 */ /* 0x001f68000c1e1900 */
[----:B-1----:R-:W5:Y:S04]  /*0bd0*/  LDG.E R29, desc[UR4][R2.64+0x660] ;  /* 0x00066004021d7981 */ /* 0x002f68000c1e1900 */
[----:B------:R-:W5:Y:S04]  /*0be0*/  LDG.E R28, desc[UR4][R2.64+0x65c] ;  /* 0x00065c04021c7981 */ /* 0x000f68000c1e1900 */
        /* <DEDUP_REMOVED lines=15> */
[----:B------:R-:W5:Y:S04]  /*0ce0*/  LDG.E R27, desc[UR4][R2.64+0x654] ;  /* 0x00065404021b7981 */ /* 0x000f68000c1e1900 */
[----:B------:R-:W5:Y:S04]  /*0cf0*/  LDG.E R26, desc[UR4][R2.64+0x650] ;  /* 0x00065004021a7981 */ /* 0x000f68000c1e1900 */
[----:B------:R-:W5:Y:S04]  /*0d00*/  LDG.E R25, desc[UR4][R2.64+0x64c] ;  /* 0x00064c0402197981 */ /* 0x000f68000c1e1900 */
[----:B------:R-:W5:Y:S04]  /*0d10*/  LDG.E R24, desc[UR4][R2.64+0x640] ;  /* 0x0006400402187981 */ /* 0x000f68000c1e1900 */
[----:B------:R-:W5:Y:S04]  /*0d20*/  LDG.E R23, desc[UR4][R2.64+0x63c] ;  /* 0x00063c0402177981 */ /* 0x000f68000c1e1900 */
[----:B0-----:R-:W5:Y:S04]  /*0d30*/  LDG.E R22, desc[UR4][R2.64+0x634] ;  /* 0x0006340402167981 */ /* 0x001f68000c1e1900 */
[----:B-1----:R-:W5:Y:S04]  /*0d40*/  LDG.E R21, desc[UR4][R2.64+0x630] ;  /* 0x0006300402157981 */ /* 0x002f68000c1e1900 */
        /* <DEDUP_REMOVED lines=34> */
[----:B---3--:R0:W-:Y:S04]  /*0f70*/  STL [R1+0x9338], R7 ;  /* 0x0093380701007387 */ /* 0x0081e80000100800 */
[----:B----4-:R1:W-:Y:S04]  /*0f80*/  STL [R1+0x9330], R6 ;  /* 0x0093300601007387 */ /* 0x0103e80000100800 */
[----:B--2---:R2:W-:Y:S04]  /*0f90*/  STL [R1+0x932c], R5 ;  /* 0x00932c0501007387 */ /* 0x0045e80000100800 */
        /* <DEDUP_REMOVED lines=11> */
[----:B------:R-:W3:Y:S04]  /*1050*/  LDG.E R109, desc[UR4][R2.64+0x19c] ;  /* 0x00019c04026d7981 */ /* 0x000ee8000c1e1900 */
[----:B0-----:R-:W3:Y:S04]  /*1060*/  LDG.E R32, desc[UR4][R2.64+0x5cc] ;  /* 0x0005cc0402207981 */ /* 0x001ee8000c1e1900 */
[----:B------:R0:W-:Y:S04]  /*1070*/  STL [R1+0x9324], R30 ;  /* 0x0093241e01007387 */ /* 0x0001e80000100800 */
[----:B------:R0:W-:Y:S04]  /*1080*/  STL [R1+0x9320], R29 ;  /* 0x0093201d01007387 */ /* 0x0001e80000100800 */
[----:B------:R0:W-:Y:S04]  /*1090*/  STL [R1+0x931c], R28 ;  /* 0x00931c1c01007387 */ /* 0x0001e80000100800 */
[----:B-1----:R-:W3:Y:S04]  /*10a0*/  LDG.E R31, desc[UR4][R2.64+0x5c4] ;  /* 0x0005c404021f7981 */ /* 0x002ee8000c1e1900 */
[----:B0-----:R-:W3:Y:S04]  /*10b0*/  LDG.E R30, desc[UR4][R2.64+0x5c0] ;  /* 0x0005c004021e7981 */ /* 0x001ee8000c1e1900 */
        /* <DEDUP_REMOVED lines=58> */
[----:B----4-:R0:W-:Y:S04]  /*1460*/  STL [R1+0x92b4], R7 ;  /* 0x0092b40701007387 */ /* 0x0101e80000100800 */
[----:B-----5:R1:W-:Y:S04]  /*1470*/  STL [R1+0x92b0], R6 ;  /* 0x0092b00601007387 */ /* 0x0203e80000100800 */
[----:B--2---:R2:W-:Y:S04]  /*1480*/  STL [R1+0x92a8], R5 ;  /* 0x0092a80501007387 */ /* 0x0045e80000100800 */
[----:B---3--:R3:W-:Y:S04]  /*1490*/  STL [R1+0x92a4], R0 ;  /* 0x0092a40001007387 */ /* 0x0087e80000100800 */
        /* <DEDUP_REMOVED lines=9> */
[----:B------:R-:W3:Y:S04]  /*1530*/  LDG.E R199, desc[UR4][R2.64+0x304] ;  /* 0x0003040402c77981 */ /* 0x000ee8000c1e1900 */
[----:B------:R-:W3:Y:S04]  /*1540*/  LDG.E R198, desc[UR4][R2.64+0x300] ;  /* 0x0003000402c67981 */ /* 0x000ee8000c1e1900 */
        /* <DEDUP_REMOVED lines=79> */
[----:B0-----:R-:W5:Y:S04]  /*1a40*/  LDG.E R7, desc[UR4][R2.64+0x49c] ;  /* 0x00049c0402077981 */ /* 0x001f68000c1e1900 */
        /* <DEDUP_REMOVED lines=8> */
[----:B------:R-:W-:Y:S04]  /*1ad0*/  STL [R1+0x9458], R251 ;  /* 0x009458fb01007387 */ /* 0x000fe80000100800 */
[----:B------:R1:W-:Y:S04]  /*1ae0*/  STL [R1+0x921c], R32 ;  /* 0x00921c2001007387 */ /* 0x0003e80000100800 */
[----:B------:R1:W-:Y:S04]  /*1af0*/  STL [R1+0x9218], R31 ;  /* 0x0092181f01007387 */ /* 0x0003e80000100800 */
[----:B------:R-:W-:Y:S04]  /*1b00*/  STL [R1+0x945c], R250 ;  /* 0x00945cfa01007387 */ /* 0x000fe80000100800 */
[----:B------:R1:W-:Y:S04]  /*1b10*/  STL [R1+0x9214], R30 ;  /* 0x0092141e01007387 */ /* 0x0003e80000100800 */
[----:B------:R1:W-:Y:S04]  /*1b20*/  STL [R1+0x9210], R29 ;  /* 0x0092101d01007387 */ /* 0x0003e80000100800 */
[----:B------:R-:W-:Y:S04]  /*1b30*/  STL [R1+0x9460], R249 ;  /* 0x009460f901007387 */ /* 0x000fe80000100800 */
        /* <DEDUP_REMOVED lines=48> */
[----:B----4-:R0:W-:Y:S04]  /*1e40*/  STL [R1+0x91e4], R18 ;  /* 0x0091e41201007387 */ /* 0x0101e80000100800 */
[----:B-----5:R1:W-:Y:S04]  /*1e50*/  STL [R1+0x91e0], R17 ;  /* 0x0091e01101007387 */ /* 0x0203e80000100800 */
        /* <DEDUP_REMOVED lines=11> */
[----:B--2---:R2:W-:Y:S04]  /*1f10*/  STL [R1+0x91b0], R5 ;  /* 0x0091b00501007387 */ /* 0x0045e80000100800 */
[----:B---3--:R3:W-:Y:S04]  /*1f20*/  STL [R1+0x91ac], R0 ;  /* 0x0091ac0001007387 */ /* 0x0087e80000100800 */
[----:B------:R-:W3:Y:S04]  /*1f30*/  LDG.E R23, desc[UR4][R2.64+0x440] ;  /* 0x0004400402177981 */ /* 0x000ee8000c1e1900 */
[----:B------:R-:W3:Y:S04]  /*1f40*/  LDG.E R22, desc[UR4][R2.64+0x43c] ;  /* 0x00043c0402167981 */ /* 0x000ee8000c1e1900 */
[----:B------:R-:W3:Y:S04]  /*1f50*/  LDG.E R21, desc[UR4][R2.64+0x434] ;  /* 0x0004340402157981 */ /* 0x000ee8000c1e1900 */
[----:B------:R-:W3:Y:S04]  /*1f60*/  LDG.E R20, desc[UR4][R2.64+0x430] ;  /* 0x0004300402147981 */ /* 0x000ee8000c1e1900 */
[----:B------:R-:W3:Y:S04]  /*1f70*/  LDG.E R19, desc[UR4][R2.64+0x42c] ;  /* 0x00042c0402137981 */ /* 0x000ee8000c1e1900 */
[----:B0-----:R-:W3:Y:S04]  /*1f80*/  LDG.E R18, desc[UR4][R2.64+0x424] ;  /* 0x0004240402127981 */ /* 0x001ee8000c1e1900 */
[----:B-1----:R-:W3:Y:S04]  /*1f90*/  LDG.E R17, desc[UR4][R2.64+0x420] ;  /* 0x0004200402117981 */ /* 0x002ee8000c1e1900 */
[----:B----4-:R-:W4:Y:S04]  /*1fa0*/  LDG.E R16, desc[UR4][R2.64+0x41c] ;  /* 0x00041c0402107981 */ /* 0x010f28000c1e1900 */
[----:B-----5:R-:W5:Y:S04]  /*1fb0*/  LDG.E R15, desc[UR4][R2.64+0x414] ;  /* 0x00041404020f7981 */ /* 0x020f68000c1e1900 */
        /* <DEDUP_REMOVED lines=9> */
[----:B--2---:R-:W2:Y:S04]  /*2050*/  LDG.E R5, desc[UR4][R2.64+0x3e0] ;  /* 0x0003e00402057981 */ /* 0x004ea8000c1e1900 */
[----:B---3--:R-:W3:Y:S04]  /*2060*/  LDG.E R0, desc[UR4][R2.64+0x3dc] ;  /* 0x0003dc0402007981 */ /* 0x008ee8000c1e1900 */
[----:B------:R0:W-:Y:S04]  /*2070*/  STL [R1+0x941c], R252 ;  /* 0x00941cfc01007387 */ /* 0x0001e80000100800 */
[----:B------:R-:W3:Y:S04]  /*2080*/  LDG.E R126, desc[UR4][R2.64+0x1e0] ;  /* 0x0001e004027e7981 */ /* 0x000ee8000c1e1900 */
[----:B------:R-:W3:Y:S04]  /*2090*/  LDG.E R125, desc[UR4][R2.64+0x1dc] ;  /* 0x0001dc04027d7981 */ /* 0x000ee8000c1e1900 */
[----:B0-----:R-:W3:Y:S04]  /*20a0*/  LDG.E R252, desc[UR4][R2.64+0x5c8] ;  /* 0x0005c80402fc7981 */ /* 0x001ee8000c1e1900 */
[----:B------:R-:W-:Y:S04]  /*20b0*/  STL [R1+0x9224], R34 ;  /* 0x0092242201007387 */ /* 0x000fe80000100800 */
[----:B------:R-:W-:Y:S04]  /*20c0*/  STL [R1+0x91a8], R33 ;  /* 0x0091a82101007387 */ /* 0x000fe80000100800 */
[----:B------:R-:W-:Y:S04]  /*20d0*/  STL [R1+0x9464], R251 ;  /* 0x009464fb01007387 */ /* 0x000fe80000100800 */
[----:B------:R-:W-:Y:S04]  /*20e0*/  STL [R1+0x91a4], R32 ;  /* 0x0091a42001007387 */ /* 0x000fe80000100800 */
[----:B------:R0:W-:Y:S04]  /*20f0*/  STL [R1+0x91a0], R31 ;  /* 0x0091a01f01007387 */ /* 0x0001e80000100800 */
[----:B------:R-:W-:Y:S04]  /*2100*/  STL [R1+0x9468], R250 ;  /* 0x009468fa01007387 */ /* 0x000fe80000100800 */
[----:B------:R1:W-:Y:S04]  /*2110*/  STL [R1+0x919c], R30 ;  /* 0x00919c1e01007387 */ /* 0x0003e80000100800 */
[----:B------:R1:W-:Y:S04]  /*2120*/  STL [R1+0x9198], R29 ;  /* 0x0091981d01007387 */ /* 0x0003e80000100800 */
[----:B------:R-:W-:Y:S04]  /*2130*/  STL [R1+0x946c], R249 ;  /* 0x00946cf901007387 */ /* 0x000fe80000100800 */
        /* <DEDUP_REMOVED lines=20> */
[----:B0-----:R-:W3:Y:S04]  /*2280*/  LDG.E R31, desc[UR4][R2.64+0x64] ;  /* 0x00006404021f7981 */ /* 0x001ee8000c1e1900 */
[----:B-1----:R-:W3:Y:S04]  /*2290*/  LDG.E R30, desc[UR4][R2.64+0x60] ;  /* 0x00006004021e7981 */ /* 0x002ee8000c1e1900 */
        /* <DEDUP_REMOVED lines=20> */
[----:B------:R-:W-:Y:S04]  /*23e0*/  STL [R1+0x9180], R23 ;  /* 0x0091801701007387 */ /* 0x000fe80000100800 */
[----:B------:R-:W-:Y:S04]  /*23f0*/  STL [R1+0x917c], R22 ;  /* 0x00917c1601007387 */ /* 0x000fe80000100800 */
[----:B------:R-:W-:Y:S04]  /*2400*/  STL [R1+0x9178], R21 ;  /* 0x0091781501007387 */ /* 0x000fe80000100800 */
[----:B------:R-:W-:Y:S04]  /*2410*/  STL [R1+0x9174], R20 ;  /* 0x0091741401007387 */ /* 0x000fe80000100800 */
[----:B------:R-:W-:Y:S04]  /*2420*/  STL [R1+0x9170], R19 ;  /* 0x0091701301007387 */ /* 0x000fe80000100800 */
[----:B------:R-:W-:Y:S04]  /*2430*/  STL [R1+0x916c], R18 ;  /* 0x00916c1201007387 */ /* 0x000fe80000100800 */
[----:B------:R-:W-:Y:S04]  /*2440*/  STL [R1+0x9168], R17 ;  /* 0x0091681101007387 */ /* 0x000fe80000100800 */
[----:B----4-:R-:W-:Y:S04]  /*2450*/  STL [R1+0x9164], R16 ;  /* 0x0091641001007387 */ /* 0x010fe80000100800 */
[----:B-----5:R-:W-:Y:S04]  /*2460*/  STL [R1+0x9160], R15 ;  /* 0x0091600f01007387 */ /* 0x020fe80000100800 */
        /* <DEDUP_REMOVED lines=9> */
[----:B--2---:R0:W-:Y:S04]  /*2500*/  STL [R1+0x9138], R5 ;  /* 0x0091380501007387 */ /* 0x0041e80000100800 */
[----:B---3--:R1:W-:Y:S04]  /*2510*/  STL [R1+0x9134], R0 ;  /* 0x0091340001007387 */ /* 0x0083e80000100800 */
[----:B------:R-:W-:Y:S04]  /*2520*/  STL [R1+0x94bc], R222 ;  /* 0x0094bcde01007387 */ /* 0x000fe80000100800 */
[----:B0-----:R-:W2:Y:S04]  /*2530*/  LDG.E R5, desc[UR4][R2.64+0x3c8] ;  /* 0x0003c80402057981 */ /* 0x001ea8000c1e1900 */
[----:B------:R-:W3:Y:S04]  /*2540*/  LDG.E R7, desc[UR4][R2.64+0x5a8] ;  /* 0x0005a80402077981 */ /* 0x000ee8000c1e1900 */
[----:B------:R0:W-:Y:S04]  /*2550*/  STL [R1+0x9420], R252 ;  /* 0x009420fc01007387 */ /* 0x0001e80000100800 */
[----:B------:R-:W4:Y:S01]  /*2560*/  LDG.E R6, desc[UR4][R2.64+0x608] ;  /* 0x0006080402067981 */ /* 0x000f22000c1e1900 */
[----:B-1----:R-:W-:-:S03]  /*2570*/  IMAD.MOV.U32 R0, RZ, RZ, R248 ;  /* 0x000000ffff007224 */ /* 0x002fc600078e00f8 */
[----:B------:R1:W-:Y:S04]  /*2580*/  STL.64 [R1+0x94d8], R210 ;  /* 0x0094d8d201007387 */ /* 0x0003e80000100a00 */
[----:B0-----:R-:W5:Y:S04]  /*2590*/  LDG.E R252, desc[UR4][R2.64+0x5e8] ;  /* 0x0005e80402fc7981 */ /* 0x001f68000c1e1900 */
[----:B------:R-:W4:Y:S04]  /*25a0*/  LDG.E R11, desc[UR4][R2.64+0x14] ;  /* 0x00001404020b7981 */ /* 0x000f28000c1e1900 */
[----:B-1----:R-:W4:Y:S04]  /*25b0*/  LDG.E R210, desc[UR4][R2.64+0x5d8] ;  /* 0x0005d80402d27981 */ /* 0x002f28000c1e1900 */
[----:B------:R-:W4:Y:S04]  /*25c0*/  LDG.E R211, desc[UR4][R2.64+0x5f8] ;  /* 0x0005f80402d37981 */ /* 0x000f28000c1e1900 */
        /* <DEDUP_REMOVED lines=15> */
[----:B------:R-:W-:Y:S04]  /*26c0*/  STL [R1+0x94c0], R221 ;  /* 0x0094c0dd01007387 */ /* 0x000fe80000100800 */
[----:B------:R-:W-:Y:S04]  /*26d0*/  STL [R1+0x94c4], R219 ;  /* 0x0094c4db01007387 */ /* 0x000fe80000100800 */
[----:B------:R-:W-:Y:S04]  /*26e0*/  STL [R1+0x94c8], R218 ;  /* 0x0094c8da01007387 */ /* 0x000fe80000100800 */
[----:B------:R-:W-:Y:S04]  /*26f0*/  STL [R1+0x94cc], R217 ;  /* 0x0094ccd901007387 */ /* 0x000fe80000100800 */
[----:B------:R-:W-:Y:S04]  /*2700*/  STL [R1+0x94d0], R215 ;  /* 0x0094d0d701007387 */ /* 0x000fe80000100800 */
        /* <DEDUP_REMOVED lines=46> */
[----:B--2---:R0:W-:Y:S04]  /*29f0*/  STL [R1+0x9130], R5 ;  /* 0x0091300501007387 */ /* 0x0041e80000100800 */
[----:B---3--:R1:W-:Y:S04]  /*2a00*/  STL [R1+0x9284], R7 ;  /* 0x0092840701007387 */ /* 0x0083e80000100800 */
[----:B------:R-:W2:Y:S04]  /*2a10*/  LDG.E R229, desc[UR4][R2.64+0x4f8] ;  /* 0x0004f80402e57981 */ /* 0x000ea8000c1e1900 */
[----:B0-----:R-:W3:Y:S04]  /*2a20*/  LDG.E R5, desc[UR4][R2.64+0x5b8] ;  /* 0x0005b80402057981 */ /* 0x001ee8000c1e1900 */
[----:B-1----:R-:W2:Y:S04]  /*2a30*/  LDG.E R7, desc[UR4][R2.64+0x628] ;  /* 0x0006280402077981 */ /* 0x002ea8000c1e1900 */
[----:B-----5:R0:W-:Y:S04]  /*2a40*/  STL [R1+0x9424], R252 ;  /* 0x009424fc01007387 */ /* 0x0201e80000100800 */
[----:B----4-:R1:W-:Y:S04]  /*2a50*/  STL [R1+0x92d4], R6 ;  /* 0x0092d40601007387 */ /* 0x0103e80000100800 */
[----:B------:R-:W-:Y:S04]  /*2a60*/  STL [R1+0x92ac], R210 ;  /* 0x0092acd201007387 */ /* 0x000fe80000100800 */
[----:B0-----:R-:W4:Y:S04]  /*2a70*/  LDG.E R252, desc[UR4][R2.64+0x618] ;  /* 0x0006180402fc7981 */ /* 0x001f28000c1e1900 */
[----:B------:R-:W-:Y:S04]  /*2a80*/  STL [R1+0x92c8], R211 ;  /* 0x0092c8d301007387 */ /* 0x000fe80000100800 */
        /* <DEDUP_REMOVED lines=11> */
[----:B----4-:R0:W-:Y:S04]  /*2b40*/  STL [R1+0x9428], R252 ;  /* 0x009428fc01007387 */ /* 0x0101e80000100800 */
[----:B0-----:R-:W4:Y:S04]  /*2b50*/  LDG.E R252, desc[UR4][R2.64+0x648] ;  /* 0x0006480402fc7981 */ /* 0x001f28000c1e1900 */
[----:B---3--:R0:W-:Y:S04]  /*2b60*/  STL [R1+0x9290], R5 ;  /* 0x0092900501007387 */ /* 0x0081e80000100800 */
[----:B0-----:R-:W3:Y:S04]  /*2b70*/  LDG.E R5, desc[UR4][R2.64+0x638] ;  /* 0x0006380402057981 */ /* 0x001ee8000c1e1900 */
[----:B----4-:R0:W-:Y:S04]  /*2b80*/  STL [R1+0x942c], R252 ;  /* 0x00942cfc01007387 */ /* 0x0101e80000100800 */
[----:B0-----:R-:W4:Y:S01]  /*2b90*/  LDG.E R252, desc[UR4][R2.64+0x668] ;  /* 0x0006680402fc7981 */ /* 0x001f22000c1e1900 */
[----:B------:R-:W-:-:S02]  /*2ba0*/  IMAD.MOV.U32 R210, RZ, RZ, R0 ;  /* 0x000000ffffd27224 */ /* 0x000fc400078e0000 */
[----:B------:R-:W-:Y:S01]  /*2bb0*/  IMAD.MOV.U32 R211, RZ, RZ, R4 ;  /* 0x000000ffffd37224 */ /* 0x000fe200078e0004 */
[----:B--2---:R0:W-:Y:S04]  /*2bc0*/  STL [R1+0x92f0], R7 ;  /* 0x0092f00701007387 */ /* 0x0041e80000100800 */
[----:B---3--:R1:W-:Y:S04]  /*2bd0*/  STL [R1+0x9300], R5 ;  /* 0x0093000501007387 */ /* 0x0083e80000100800 */
[----:B------:R-:W2:Y:S04]  /*2be0*/  LDG.E R0, desc[UR4][R2.64+0x658] ;  /* 0x0006580402007981 */ /* 0x000ea8000c1e1900 */
[----:B------:R-:W3:Y:S04]  /*2bf0*/  LDG.E R4, desc[UR4][R2.64+0x688] ;  /* 0x0006880402047981 */ /* 0x000ee8000c1e1900 */
[----:B0-----:R-:W5:Y:S04]  /*2c00*/  LDG.E R7, desc[UR4][R2.64+0x698] ;  /* 0x0006980402077981 */ /* 0x001f68000c1e1900 */
[----:B-1----:R-:W5:Y:S04]  /*2c10*/  LDG.E R5, desc[UR4][R2.64+0x6b8] ;  /* 0x0006b80402057981 */ /* 0x002f68000c1e1900 */
[----:B----4-:R0:W-:Y:S04]  /*2c20*/  STL [R1+0x9430], R252 ;  /* 0x009430fc01007387 */ /* 0x0101e80000100800 */
[----:B0-----:R-:W4:Y:S04]  /*2c30*/  LDG.E R252, desc[UR4][R2.64+0x6a8] ;  /* 0x0006a80402fc7981 */ /* 0x001f28000c1e1900 */
[----:B--2---:R-:W-:Y:S04]  /*2c40*/  STL [R1+0x9318], R0 ;  /* 0x0093180001007387 */ /* 0x004fe80000100800 */
[----:B---3--:R0:W-:Y:S04]  /*2c50*/  STL [R1+0x9434], R4 ;  /* 0x0094340401007387 */ /* 0x0081e80000100800 */
[----:B-----5:R1:W-:Y:S04]  /*2c60*/  STL [R1+0x9334], R6 ;  /* 0x0093340601007387 */ /* 0x0203e80000100800 */
[----:B------:R2:W-:Y:S04]  /*2c70*/  STL [R1+0x943c], R5 ;  /* 0x00943c0501007387 */ /* 0x0005e80000100800 */
[----:B------:R3:W-:Y:S04]  /*2c80*/  STL [R1+0x9344], R7 ;  /* 0x0093440701007387 */ /* 0x0007e80000100800 */
[----:B0-----:R-:W5:Y:S04]  /*2c90*/  LDG.E R4, desc[UR4][R2.64+0x6c8] ;  /* 0x0006c80402047981 */ /* 0x001f68000c1e1900 */
[----:B------:R-:W5:Y:S04]  /*2ca0*/  LDG.E R0, desc[UR4][R2.64+0x6d8] ;  /* 0x0006d80402007981 */ /* 0x000f68000c1e1900 */
[----:B-1----:R-:W5:Y:S04]  /*2cb0*/  LDG.E R6, desc[UR4][R2.64+0x6f8] ;  /* 0x0006f80402067981 */ /* 0x002f68000c1e1900 */
[----:B--2---:R-:W2:Y:S04]  /*2cc0*/  LDG.E R5, desc[UR4][R2.64+0x708] ;  /* 0x0007080402057981 */ /* 0x004ea8000c1e1900 */
[----:B---3--:R-:W3:Y:S04]  /*2cd0*/  LDG.E R7, desc[UR4][R2.64+0x728] ;  /* 0x0007280402077981 */ /* 0x008ee8000c1e1900 */
[----:B----4-:R0:W-:Y:S04]  /*2ce0*/  STL [R1+0x9438], R252 ;  /* 0x009438fc01007387 */ /* 0x0101e80000100800 */
[----:B0-----:R-:W4:Y:S04]  /*2cf0*/  LDG.E R252, desc[UR4][R2.64+0x6e8] ;  /* 0x0006e80402fc7981 */ /* 0x001f28000c1e1900 */
[----:B-----5:R0:W-:Y:S04]  /*2d00*/  STL [R1+0x9440], R4 ;  /* 0x0094400401007387 */ /* 0x0201e80000100800 */
[----:B------:R1:W-:Y:S04]  /*2d10*/  STL [R1+0x9374], R0 ;  /* 0x0093740001007387 */ /* 0x0003e80000100800 */
[----:B------:R5:W-:Y:S04]  /*2d20*/  STL [R1+0x9450], R6 ;  /* 0x0094500601007387 */ /* 0x000be80000100800 */
[----:B--2---:R2:W-:Y:S04]  /*2d30*/  STL [R1+0x9454], R5 ;  /* 0x0094540501007387 */ /* 0x0045e80000100800 */
[----:B---3--:R3:W-:Y:S04]  /*2d40*/  STL [R1+0x93b0], R7 ;  /* 0x0093b00701007387 */ /* 0x0087e80000100800 */
[----:B0-----:R-:W4:Y:S04]  /*2d50*/  LDG.E R4, desc[UR4][R2.64+0x718] ;  /* 0x0007180402047981 */ /* 0x001f28000c1e1900 */
[----:B-1----:R-:W4:Y:S04]  /*2d60*/  LDG.E R0, desc[UR4][R2.64+0x738] ;  /* 0x0007380402007981 */ /* 0x002f28000c1e1900 */
[----:B-----5:R-:W5:Y:S04]  /*2d70*/  LDG.E R6, desc[UR4][R2.64+0x758] ;  /* 0x0007580402067981 */ /* 0x020f68000c1e1900 */
[----:B--2---:R-:W2:Y:S04]  /*2d80*/  LDG.E R5, desc[UR4][R2.64+0x768] ;  /* 0x0007680402057981 */ /* 0x004ea8000c1e1900 */
[----:B---3--:R-:W3:Y:S04]  /*2d90*/  LDG.E R7, desc[UR4][R2.64+0x778] ;  /* 0x0007780402077981 */ /* 0x008ee8000c1e1900 */
[----:B----4-:R0:W-:Y:S04]  /*2da0*/  STL [R1+0x9444], R252 ;  /* 0x009444fc01007387 */ /* 0x0101e80000100800 */
[----:B0-----:R-:W4:Y:S04]  /*2db0*/  LDG.E R252, desc[UR4][R2.64+0x748] ;  /* 0x0007480402fc7981 */ /* 0x001f28000c1e1900 */
[----:B------:R-:W3:Y:S04]  /*2dc0*/  LDG.E R2, desc[UR4][R2.64+0x788] ;  /* 0x0007880402027981 */ /* 0x000ee8000c1e1900 */
[----:B------:R-:W-:Y:S04]  /*2dd0*/  STL.64 [R1+0x8998], R210 ;  /* 0x008998d201007387 */ /* 0x000fe80000100a00 */
[----:B------:R0:W-:Y:S04]  /*2de0*/  STL.128 [R1+0x89a0], R8 ;  /* 0x0089a00801007387 */ /* 0x0001e80000100c00 */
[----:B------:R1:W-:Y:S04]  /*2df0*/  STL.128 [R1+0x89b0], R12 ;  /* 0x0089b00c01007387 */ /* 0x0003e80000100c00 */
[----:B------:R-:W-:Y:S04]  /*2e00*/  STL.128 [R1+0x89c0], R16 ;  /* 0x0089c01001007387 */ /* 0x000fe80000100c00 */
        /* <DEDUP_REMOVED lines=22> */
[----:B------:R5:W-:Y:S04]  /*2f70*/  STL.128 [R1+0x8b30], R108 ;  /* 0x008b306c01007387 */ /* 0x000be80000100c00 */
[----:B------:R2:W-:Y:S04]  /*2f80*/  STL.128 [R1+0x8b40], R112 ;  /* 0x008b407001007387 */ /* 0x0005e80000100c00 */
[----:B------:R2:W-:Y:S01]  /*2f90*/  STL.128 [R1+0x8b50], R116 ;  /* 0x008b507401007387 */ /* 0x0005e20000100c00 */
[----:B0-----:R-:W-:Y:S01]  /*2fa0*/  MOV R8, R215 ;  /* 0x000000d700087202 */ /* 0x001fe20000000f00 */
[----:B-1----:R-:W-:-:S02]  /*2fb0*/  IMAD.MOV.U32 R12, RZ, RZ, R217 ;  /* 0x000000ffff0c7224 */ /* 0x002fc400078e00d9 */
[----:B------:R-:W4:Y:S01]  /*2fc0*/  LDL.LU.64 R210, [R1+0x94d8] ;  /* 0x0094d80001d27983 */ /* 0x000f220000300a00 */
[----:B-----5:R-:W-:-:S03]  /*2fd0*/  IMAD.MOV.U32 R108, RZ, RZ, R249 ;  /* 0x000000ffff6c7224 */ /* 0x020fc600078e00f9 */
[----:B------:R-:W5:Y:S01]  /*2fe0*/  LDL.LU R215, [R1+0x94d0] ;  /* 0x0094d00001d77983 */ /* 0x000f620000300800 */
[----:B--2---:R-:W-:-:S03]  /*2ff0*/  IMAD.MOV.U32 R112, RZ, RZ, R250 ;  /* 0x000000ffff707224 */ /* 0x004fc600078e00fa */
[----:B------:R-:W2:Y:S01]  /*3000*/  LDL.LU R249, [R1+0x946c] ;  /* 0x00946c0001f97983 */ /* 0x000ea20000300800 */
[----:B------:R-:W-:-:S03]  /*3010*/  IMAD.MOV.U32 R116, RZ, RZ, R251 ;  /* 0x000000ffff747224 */ /* 0x000fc600078e00fb */
[----:B------:R-:W3:Y:S04]  /*3020*/  LDL.LU R250, [R1+0x9468] ;  /* 0x0094680001fa7983 */ /* 0x000ee80000300800 */
[----:B------:R-:W4:Y:S01]  /*3030*/  LDL.LU R251, [R1+0x9464] ;  /* 0x0094640001fb7983 */ /* 0x000f220000300800 */
[----:B------:R-:W-:Y:S01]  /*3040*/  IMAD.MOV.U32 R16, RZ, RZ, R218 ;  /* 0x000000ffff107224 */ /* 0x000fe200078e00da */
[----:B------:R-:W-:Y:S01]  /*3050*/  MOV R24, R221 ;  /* 0x000000dd00187202 */ /* 0x000fe20000000f00 */
[----:B------:R-:W-:Y:S01]  /*3060*/  IMAD.MOV.U32 R20, RZ, RZ, R219 ;  /* 0x000000ffff147224 */ /* 0x000fe200078e00db */
[----:B------:R-:W5:Y:S01]  /*3070*/  LDL.LU R217, [R1+0x94cc] ;  /* 0x0094cc0001d97983 */ /* 0x000f620000300800 */
        /* <DEDUP_REMOVED lines=8> */
[----:B------:R-:W-:-:S02]  /*3100*/  IMAD.MOV.U32 R48, RZ, RZ, R229 ;  /* 0x000000ffff307224 */ /* 0x000fc400078e00e5 */
[----:B------:R-:W-:Y:S01]  /*3110*/  IMAD.MOV.U32 R52, RZ, RZ, R230 ;  /* 0x000000ffff347224 */ /* 0x000fe200078e00e6 */
[----:B------:R-:W5:Y:S01]  /*3120*/  LDL.LU R221, [R1+0x94c0] ;  /* 0x0094c00001dd7983 */ /* 0x000f620000300800 */
[----:B------:R-:W-:-:S03]  /*3130*/  IMAD.MOV.U32 R60, RZ, RZ, R233 ;  /* 0x000000ffff3c7224 */ /* 0x000fc600078e00e9 */
[----:B------:R-:W5:Y:S01]  /*3140*/  LDL.LU R222, [R1+0x94bc] ;  /* 0x0094bc0001de7983 */ /* 0x000f620000300800 */
[----:B------:R-:W-:-:S03]  /*3150*/  IMAD.MOV.U32 R64, RZ, RZ, R234 ;  /* 0x000000ffff407224 */ /* 0x000fc600078e00ea */
[----:B------:R-:W5:Y:S01]  /*3160*/  LDL.LU R223, [R1+0x94b8] ;  /* 0x0094b80001df7983 */ /* 0x000f620000300800 */
[----:B------:R-:W-:Y:S01]  /*3170*/  IMAD.MOV.U32 R68, RZ, RZ, R235 ;  /* 0x000000ffff447224 */ /* 0x000fe200078e00eb */
[----:B------:R-:W-:Y:S02]  /*3180*/  MOV R72, R237 ;  /* 0x000000ed00487202 */ /* 0x000fe40000000f00 */
        /* <DEDUP_REMOVED lines=14> */
[----:B------:R-:W5:Y:S04]  /*3270*/  LDL.LU R233, [R1+0x949c] ;  /* 0x00949c0001e97983 */ /* 0x000f680000300800 */
        /* <DEDUP_REMOVED lines=11> */
[----:B------:R0:W-:Y:S04]  /*3330*/  STL.128 [R1+0x8b60], R120 ;  /* 0x008b607801007387 */ /* 0x0001e80000100c00 */
[----:B------:R-:W5:Y:S04]  /*3340*/  LDL.LU R117, [R1+0x9134] ;  /* 0x0091340001757983 */ /* 0x000f680000300800 */
[----:B------:R-:W5:Y:S04]  /*3350*/  LDL.LU R118, [R1+0x9138] ;  /* 0x0091380001767983 */ /* 0x000f680000300800 */
[----:B------:R-:W5:Y:S04]  /*3360*/  LDL.LU R119, [R1+0x913c] ;  /* 0x00913c0001777983 */ /* 0x000f680000300800 */
[----:B0-----:R-:W5:Y:S04]  /*3370*/  LDL.LU R120, [R1+0x9130] ;  /* 0x0091300001787983 */ /* 0x001f680000300800 */
        /* <DEDUP_REMOVED lines=42> */
[----:B------:R-:W5:Y:S01]  /*3620*/  LDL.LU R57, [R1+0x91e8] ;  /* 0x0091e80001397983 */ /* 0x000f620000300800 */
[----:B--2---:R-:W-:-:S03]  /*3630*/  MOV R121, R249 ;  /* 0x000000f900797202 */ /* 0x004fc60000000f00 */
[----:B------:R-:W2:Y:S01]  /*3640*/  LDL.LU R58, [R1+0x91ec] ;  /* 0x0091ec00013a7983 */ /* 0x000ea20000300800 */
[----:B---3--:R-:W-:-:S03]  /*3650*/  IMAD.MOV.U32 R122, RZ, RZ, R250 ;  /* 0x000000ffff7a7224 */ /* 0x008fc600078e00fa */
[----:B------:R-:W3:Y:S01]  /*3660*/  LDL.LU R249, [R1+0x9460] ;  /* 0x0094600001f97983 */ /* 0x000ee20000300800 */
[----:B----4-:R-:W-:-:S03]  /*3670*/  IMAD.MOV.U32 R123, RZ, RZ, R251 ;  /* 0x000000ffff7b7224 */ /* 0x010fc600078e00fb */
[----:B------:R-:W3:Y:S04]  /*3680*/  LDL.LU R250, [R1+0x945c] ;  /* 0x00945c0001fa7983 */ /* 0x000ee80000300800 */
[----:B------:R-:W3:Y:S04]  /*3690*/  LDL.LU R251, [R1+0x9458] ;  /* 0x0094580001fb7983 */ /* 0x000ee80000300800 */
[----:B------:R-:W2:Y:S04]  /*36a0*/  LDL.LU R59, [R1+0x91f0] ;  /* 0x0091f000013b7983 */ /* 0x000ea80000300800 */
[----:B------:R-:W4:Y:S04]  /*36b0*/  LDL.LU R53, [R1+0x91f4] ;  /* 0x0091f40001357983 */ /* 0x000f280000300800 */
        /* <DEDUP_REMOVED lines=48> */
[----:B-----5:R-:W-:Y:S04]  /*39c0*/  STL.128 [R1+0x8cd0], R212 ;  /* 0x008cd0d401007387 */ /* 0x020fe80000100c00 */
        /* <DEDUP_REMOVED lines=19> */
[----:B------:R-:W5:Y:S04]  /*3b00*/  LDL.LU R17, [R1+0x9260] ;  /* 0x0092600001117983 */ /* 0x000f680000300800 */
[----:B------:R-:W5:Y:S04]  /*3b10*/  LDL.LU R18, [R1+0x9264] ;  /* 0x0092640001127983 */ /* 0x000f680000300800 */
[----:B------:R-:W5:Y:S04]  /*3b20*/  LDL.LU R19, [R1+0x9268] ;  /* 0x0092680001137983 */ /* 0x000f680000300800 */
[----:B------:R-:W5:Y:S04]  /*3b30*/  LDL.LU R13, [R1+0x926c] ;  /* 0x00926c00010d7983 */ /* 0x000f680000300800 */
[----:B---3--:R-:W-:Y:S04]  /*3b40*/  STL.128 [R1+0x8e10], R248 ;  /* 0x008e10f801007387 */ /* 0x008fe80000100c00 */
[----:B------:R-:W-:Y:S04]  /*3b50*/  STL.128 [R1+0x8e20], R76 ;  /* 0x008e204c01007387 */ /* 0x000fe80000100c00 */
[----:B------:R-:W-:Y:S04]  /*3b60*/  STL.128 [R1+0x8e30], R72 ;  /* 0x008e304801007387 */ /* 0x000fe80000100c00 */
[----:B------:R-:W-:Y:S04]  /*3b70*/  STL.128 [R1+0x8e40], R68 ;  /* 0x008e404401007387 */ /* 0x000fe80000100c00 */
[----:B------:R-:W-:Y:S04]  /*3b80*/  STL.128 [R1+0x8e50], R64 ;  /* 0x008e504001007387 */ /* 0x000fe80000100c00 */
[----:B------:R-:W-:Y:S04]  /*3b90*/  STL.128 [R1+0x8e60], R60 ;  /* 0x008e603c01007387 */ /* 0x000fe80000100c00 */
[----:B--2---:R-:W-:Y:S04]  /*3ba0*/  STL.128 [R1+0x8e70], R56 ;  /* 0x008e703801007387 */ /* 0x004fe80000100c00 */
[----:B----4-:R-:W-:Y:S04]  /*3bb0*/  STL.128 [R1+0x8e80], R52 ;  /* 0x008e803401007387 */ /* 0x010fe80000100c00 */
[----:B------:R-:W-:Y:S04]  /*3bc0*/  STL.128 [R1+0x8e90], R48 ;  /* 0x008e903001007387 */ /* 0x000fe80000100c00 */
[----:B------:R-:W2:Y:S04]  /*3bd0*/  LDL.LU R14, [R1+0x9270] ;  /* 0x00927000010e7983 */ /* 0x000ea80000300800 */
[----:B------:R0:W-:Y:S04]  /*3be0*/  STL.128 [R1+0x8ea0], R44 ;  /* 0x008ea02c01007387 */ /* 0x0001e80000100c00 */
[----:B------:R-:W2:Y:S04]  /*3bf0*/  LDL.LU R15, [R1+0x9274] ;  /* 0x00927400010f7983 */ /* 0x000ea80000300800 */
[----:B------:R-:W3:Y:S04]  /*3c00*/  LDL.LU R9, [R1+0x9278] ;  /* 0x0092780001097983 */ /* 0x000ee80000300800 */
[----:B------:R-:W-:Y:S04]  /*3c10*/  STL.128 [R1+0x8eb0], R40 ;  /* 0x008eb02801007387 */ /* 0x000fe80000100c00 */
[----:B------:R-:W3:Y:S04]  /*3c20*/  LDL.LU R10, [R1+0x927c] ;  /* 0x00927c00010a7983 */ /* 0x000ee80000300800 */
[----:B------:R-:W3:Y:S04]  /*3c30*/  LDL.LU R11, [R1+0x9280] ;  /* 0x00928000010b7983 */ /* 0x000ee80000300800 */
[----:B------:R1:W-:Y:S04]  /*3c40*/  STL.128 [R1+0x8ec0], R36 ;  /* 0x008ec02401007387 */ /* 0x0003e80000100c00 */
[----:B0-----:R-:W4:Y:S04]  /*3c50*/  LDL.LU R45, [R1+0x9384] ;  /* 0x00938400012d7983 */ /* 0x001f280000300800 */
[----:B------:R-:W4:Y:S04]  /*3c60*/  LDL.LU R46, [R1+0x9388] ;  /* 0x00938800012e7983 */ /* 0x000f280000300800 */
[----:B------:R0:W-:Y:S04]  /*3c70*/  STL.128 [R1+0x8ed0], R32 ;  /* 0x008ed02001007387 */ /* 0x0001e80000100c00 */
[----:B-1----:R-:W4:Y:S04]  /*3c80*/  LDL.LU R37, [R1+0x9398] ;  /* 0x0093980001257983 */ /* 0x002f280000300800 */
[----:B------:R-:W4:Y:S04]  /*3c90*/  LDL.LU R38, [R1+0x939c] ;  /* 0x00939c0001267983 */ /* 0x000f280000300800 */
[----:B------:R1:W-:Y:S01]  /*3ca0*/  STL.128 [R1+0x8ee0], R28 ;  /* 0x008ee01c01007387 */ /* 0x0003e20000100c00 */
[----:B0-----:R-:W-:-:S03]  /*3cb0*/  IMAD.MOV.U32 R32, RZ, RZ, R4 ;  /* 0x000000ffff207224 */ /* 0x001fc600078e0004 */
[----:B------:R-:W4:Y:S04]  /*3cc0*/  LDL.LU R33, [R1+0x93a4] ;  /* 0x0093a40001217983 */ /* 0x000f280000300800 */
[----:B------:R-:W3:Y:S04]  /*3cd0*/  LDL.LU R4, [R1+0x9440] ;  /* 0x0094400001047983 */ /* 0x000ee80000300800 */
[----:B------:R-:W-:Y:S04]  /*3ce0*/  STL.128 [R1+0x8ef0], R24 ;  /* 0x008ef01801007387 */ /* 0x000fe80000100c00 */
[----:B-1----:R-:W4:Y:S04]  /*3cf0*/  LDL.LU R28, [R1+0x93b0] ;  /* 0x0093b000011c7983 */ /* 0x002f280000300800 */
[----:B------:R-:W4:Y:S04]  /*3d00*/  LDL.LU R29, [R1+0x93b4] ;  /* 0x0093b400011d7983 */ /* 0x000f280000300800 */
[----:B------:R0:W-:Y:S04]  /*3d10*/  STL.128 [R1+0x8f00], R20 ;  /* 0x008f001401007387 */ /* 0x0001e80000100c00 */
[----:B------:R-:W4:Y:S04]  /*3d20*/  LDL.LU R30, [R1+0x93b8] ;  /* 0x0093b800011e7983 */ /* 0x000f280000300800 */
[----:B------:R-:W4:Y:S04]  /*3d30*/  LDL.LU R31, [R1+0x93bc] ;  /* 0x0093bc00011f7983 */ /* 0x000f280000300800 */
[----:B------:R-:W4:Y:S01]  /*3d40*/  LDL.LU R34, [R1+0x93a8] ;  /* 0x0093a80001227983 */ /* 0x000f220000300800 */
[----:B0-----:R-:W-:-:S03]  /*3d50*/  IMAD.MOV.U32 R20, RZ, RZ, R252 ;  /* 0x000000ffff147224 */ /* 0x001fc600078e00fc */
[----:B------:R-:W4:Y:S04]  /*3d60*/  LDL.LU R21, [R1+0x93cc] ;  /* 0x0093cc0001157983 */ /* 0x000f280000300800 */
[----:B------:R-:W5:Y:S04]  /*3d70*/  LDL.LU R252, [R1+0x9444] ;  /* 0x0094440001fc7983 */ /* 0x000f680000300800 */
        /* <DEDUP_REMOVED lines=46> */
[----:B------:R-:W4:Y:S01]  /*4060*/  LDL.LU R111, [R1+0x92b8] ;  /* 0x0092b800016f7983 */ /* 0x000f220000300800 */
[----:B-----5:R-:W-:-:S03]  /*4070*/  MOV R44, R252 ;  /* 0x000000fc002c7202 */ /* 0x020fc60000000f00 */
[----:B------:R-:W5:Y:S02]  /*4080*/  LDL.LU R252, [R1+0x9438] ;  /* 0x0094380001fc7983 */ /* 0x000f640000300800 */
[----:B-----5:R-:W-:Y:S02]  /*4090*/  IMAD.MOV.U32 R60, RZ, RZ, R252 ;  /* 0x000000ffff3c7224 */ /* 0x020fe400078e00fc */
[----:B------:R-:W5:Y:S02]  /*40a0*/  LDL.LU R252, [R1+0x9430] ;  /* 0x0094300001fc7983 */ /* 0x000f640000300800 */
[----:B-----5:R-:W-:Y:S02]  /*40b0*/  IMAD.MOV.U32 R72, RZ, RZ, R252 ;  /* 0x000000ffff487224 */ /* 0x020fe400078e00fc */
[----:B------:R-:W5:Y:S02]  /*40c0*/  LDL.LU R252, [R1+0x942c] ;  /* 0x00942c0001fc7983 */ /* 0x000f640000300800 */
[----:B-----5:R-:W-:-:S02]  /*40d0*/  MOV R80, R252 ;  /* 0x000000fc00507202 */ /* 0x020fc40000000f00 */
[----:B------:R-:W5:Y:S02]  /*40e0*/  LDL.LU R252, [R1+0x9428] ;  /* 0x0094280001fc7983 */ /* 0x000f640000300800 */
[----:B-----5:R-:W-:Y:S02]  /*40f0*/  IMAD.MOV.U32 R92, RZ, RZ, R252 ;  /* 0x000000ffff5c7224 */ /* 0x020fe400078e00fc */
[----:B------:R-:W5:Y:S02]  /*4100*/  LDL.LU R252, [R1+0x9424] ;  /* 0x0094240001fc7983 */ /* 0x000f640000300800 */
[----:B-----5:R-:W-:Y:S02]  /*4110*/  IMAD.MOV.U32 R104, RZ, RZ, R252 ;  /* 0x000000ffff687224 */ /* 0x020fe400078e00fc */
[----:B------:R-:W5:Y:S04]  /*4120*/  LDL.LU R252, [R1+0x9420] ;  /* 0x0094200001fc7983 */ /* 0x000f680000300800 */
[----:B------:R0:W-:Y:S04]  /*4130*/  STL.128 [R1+0x8f10], R16 ;  /* 0x008f101001007387 */ /* 0x0001e80000100c00 */
[----:B--2---:R1:W-:Y:S01]  /*4140*/  STL.128 [R1+0x8f20], R12 ;  /* 0x008f200c01007387 */ /* 0x0043e20000100c00 */
[----:B-----5:R-:W-:Y:S01]  /*4150*/  IMAD.MOV.U32 R112, RZ, RZ, R252 ;  /* 0x000000ffff707224 */ /* 0x020fe200078e00fc */
[----:B0-----:R-:W-:Y:S01]  /*4160*/  MOV R16, R6 ;  /* 0x0000000600107202 */ /* 0x001fe20000000f00 */
[----:B-1----:R-:W-:Y:S01]  /*4170*/  IMAD.MOV.U32 R12, RZ, RZ, R5 ;  /* 0x000000ffff0c7224 */ /* 0x002fe200078e0005 */
[----:B------:R-:W2:Y:S04]  /*4180*/  LDL.LU R252, [R1+0x941c] ;  /* 0x00941c0001fc7983 */ /* 0x000ea80000300800 */
[----:B------:R-:W5:Y:S01]  /*4190*/  LDL.LU R5, [R1+0x9454] ;  /* 0x0094540001057983 */ /* 0x000f620000300800 */
[----:B---3--:R-:W-:-:S03]  /*41a0*/  IMAD.MOV.U32 R52, RZ, RZ, R4 ;  /* 0x000000ffff347224 */ /* 0x008fc600078e0004 */
[----:B------:R-:W3:Y:S04]  /*41b0*/  LDL.LU R13, [R1+0x93e4] ;  /* 0x0093e400010d7983 */ /* 0x000ee80000300800 */
[----:B------:R-:W3:Y:S04]  /*41c0*/  LDL.LU R14, [R1+0x93e8] ;  /* 0x0093e800010e7983 */ /* 0x000ee80000300800 */
[----:B------:R-:W3:Y:S04]  /*41d0*/  LDL.LU R15, [R1+0x93ec] ;  /* 0x0093ec00010f7983 */ /* 0x000ee80000300800 */
[----:B------:R-:W4:Y:S04]  /*41e0*/  LDL.LU R6, [R1+0x9450] ;  /* 0x0094500001067983 */ /* 0x000f280000300800 */
[----:B------:R-:W3:Y:S04]  /*41f0*/  LDL.LU R17, [R1+0x93d8] ;  /* 0x0093d80001117983 */ /* 0x000ee80000300800 */
[----:B------:R-:W3:Y:S04]  /*4200*/  LDL.LU R18, [R1+0x93dc] ;  /* 0x0093dc0001127983 */ /* 0x000ee80000300800 */
[----:B------:R-:W3:Y:S04]  /*4210*/  LDL.LU R19, [R1+0x93e0] ;  /* 0x0093e00001137983 */ /* 0x000ee80000300800 */
[----:B------:R-:W3:Y:S01]  /*4220*/  LDL.LU R4, [R1+0x9434] ;  /* 0x0094340001047983 */ /* 0x000ee20000300800 */
[----:B--2---:R-:W-:Y:S01]  /*4230*/  MOV R123, R252 ;  /* 0x000000fc007b7202 */ /* 0x004fe20000000f00 */
[----:B-----5:R-:W-:-:S02]  /*4240*/  IMAD.MOV.U32 R36, RZ, RZ, R5 ;  /* 0x000000ffff247224 */ /* 0x020fc400078e0005 */
[----:B------:R-:W2:Y:S04]  /*4250*/  LDL.LU R5, [R1+0x943c] ;  /* 0x00943c0001057983 */ /* 0x000ea80000300800 */
[----:B------:R-:W5:Y:S04]  /*4260*/  LDL.LU R113, [R1+0x92a0] ;  /* 0x0092a00001717983 */ /* 0x000f680000300800 */
[----:B------:R-:W3:Y:S04]  /*4270*/  LDL.LU R252, [R1+0x9418] ;  /* 0x0094180001fc7983 */ /* 0x000ee80000300800 */
        /* <DEDUP_REMOVED lines=12> */
[----:B------:R-:W-:-:S03]  /*4340*/  IMAD.MOV.U32 R24, RZ, RZ, R0 ;  /* 0x000000ffff187224 */ /* 0x000fc600078e0000 */
[----:B------:R-:W5:Y:S04]  /*4350*/  LDL.LU R84, [R1+0x9300] ;  /* 0x0093000001547983 */ /* 0x000f680000300800 */
[----:B------:R-:W5:Y:S04]  /*4360*/  LDL.LU R85, [R1+0x9304] ;  /* 0x0093040001557983 */ /* 0x000f680000300800 */
[----:B------:R-:W5:Y:S01]  /*4370*/  LDL.LU R86, [R1+0x9308] ;  /* 0x0093080001567983 */ /* 0x000f620000300800 */
[----:B----4-:R-:W-:-:S03]  /*4380*/  IMAD.MOV.U32 R40, RZ, RZ, R6 ;  /* 0x000000ffff287224 */ /* 0x010fc600078e0006 */
[----:B------:R-:W4:Y:S04]  /*4390*/  LDL.LU R0, [R1+0x93fc] ;  /* 0x0093fc0001007983 */ /* 0x000f280000300800 */
[----:B------:R-:W4:Y:S04]  /*43a0*/  LDL R3, [R1+0x93f4] ;  /* 0x0093f40001037983 */ /* 0x000f280000100800 */
[----:B------:R0:W-:Y:S04]  /*43b0*/  STL.128 [R1+0x8f30], R8 ;  /* 0x008f300801007387 */ /* 0x0001e80000100c00 */
        /* <DEDUP_REMOVED lines=11> */
[----:B---3--:R-:W-:Y:S01]  /*4470*/  IMAD.MOV.U32 R101, RZ, RZ, R252 ;  /* 0x000000ffff657224 */ /* 0x008fe200078e00fc */
[----:B0-----:R-:W-:-:S02]  /*4480*/  MOV R8, R7 ;  /* 0x0000000700087202 */ /* 0x001fc40000000f00 */
[----:B------:R-:W3:Y:S01]  /*4490*/  LDL.LU R252, [R1+0x9414] ;  /* 0x0094140001fc7983 */ /* 0x000ee20000300800 */
[----:B--2---:R-:W-:-:S03]  /*44a0*/  IMAD.MOV.U32 R56, RZ, RZ, R5 ;  /* 0x000000ffff387224 */ /* 0x004fc600078e0005 */
[----:B------:R-:W2:Y:S04]  /*44b0*/  LDL.LU R5, [R1+0x940c] ;  /* 0x00940c0001057983 */ /* 0x000ea80000300800 */
[----:B------:R-:W2:Y:S04]  /*44c0*/  LDL.LU R6, [R1+0x9404] ;  /* 0x0094040001067983 */ /* 0x000ea80000300800 */
[----:B------:R-:W2:Y:S04]  /*44d0*/  LDL.LU R7, [R1+0x93f8] ;  /* 0x0093f80001077983 */ /* 0x000ea80000300800 */
[----:B------:R-:W2:Y:S01]  /*44e0*/  LDL.LU R9, [R1+0x93f0] ;  /* 0x0093f00001097983 */ /* 0x000ea20000300800 */
[----:B---3--:R-:W-:-:S03]  /*44f0*/  IMAD.MOV.U32 R87, RZ, RZ, R252 ;  /* 0x000000ffff577224 */ /* 0x008fc600078e00fc */
[----:B------:R-:W3:Y:S02]  /*4500*/  LDL.LU R252, [R1+0x9410] ;  /* 0x0094100001fc7983 */ /* 0x000ee40000300800 */
[----:B---3--:R-:W-:Y:S02]  /*4510*/  MOV R57, R252 ;  /* 0x000000fc00397202 */ /* 0x008fe40000000f00 */
[----:B------:R-:W3:Y:S04]  /*4520*/  LDL.LU R252, [R1+0x9408] ;  /* 0x0094080001fc7983 */ /* 0x000ee80000300800 */
[----:B-----5:R-:W-:Y:S04]  /*4530*/  STL.128 [R1+0x8f40], R120 ;  /* 0x008f407801007387 */ /* 0x020fe80000100c00 */
[----:B------:R-:W-:Y:S04]  /*4540*/  STL.128 [R1+0x8f50], R116 ;  /* 0x008f507401007387 */ /* 0x000fe80000100c00 */
[----:B------:R-:W-:Y:S04]  /*4550*/  STL.128 [R1+0x8f60], R112 ;  /* 0x008f607001007387 */ /* 0x000fe80000100c00 */
[----:B------:R-:W-:Y:S01]  /*4560*/  STL.128 [R1+0x8f70], R108 ;  /* 0x008f706c01007387 */ /* 0x000fe20000100c00 */
[----:B---3--:R-:W-:-:S03]  /*4570*/  IMAD.MOV.U32 R43, RZ, RZ, R252 ;  /* 0x000000ffff2b7224 */ /* 0x008fc600078e00fc */
[----:B------:R-:W3:Y:S04]  /*4580*/  LDL.LU R252, [R1+0x9400] ;  /* 0x0094000001fc7983 */ /* 0x000ee80000300800 */
[----:B------:R-:W-:Y:S04]  /*4590*/  STL.128 [R1+0x8f80], R104 ;  /* 0x008f806801007387 */ /* 0x000fe80000100c00 */
[----:B------:R-:W-:Y:S04]  /*45a0*/  STL.128 [R1+0x8f90], R100 ;  /* 0x008f906401007387 */ /* 0x000fe80000100c00 */
[----:B------:R-:W-:Y:S01]  /*45b0*/  STL.128 [R1+0x8fa0], R96 ;  /* 0x008fa06001007387 */ /* 0x000fe20000100c00 */
[----:B----4-:R-:W-:-:S03]  /*45c0*/  IMAD.MOV.U32 R11, RZ, RZ, R0 ;  /* 0x000000ffff0b7224 */ /* 0x010fc600078e0000 */
[----:B------:R-:W-:Y:S01]  /*45d0*/  STL.128 [R1+0x8fb0], R92 ;  /* 0x008fb05c01007387 */ /* 0x000fe20000100c00 */
[----:B------:R-:W-:-:S03]  /*45e0*/  IMAD.MOV.U32 R0, RZ, RZ, R3 ;  /* 0x000000ffff007224 */ /* 0x000fc600078e0003 */
[----:B------:R-:W-:Y:S04]  /*45f0*/  STL.128 [R1+0x8fc0], R88 ;  /* 0x008fc05801007387 */ /* 0x000fe80000100c00 */
[----:B------:R-:W-:Y:S04]  /*4600*/  STL.128 [R1+0x8fd0], R84 ;  /* 0x008fd05401007387 */ /* 0x000fe80000100c00 */
[----:B------:R-:W-:Y:S04]  /*4610*/  STL.128 [R1+0x8fe0], R80 ;  /* 0x008fe05001007387 */ /* 0x000fe80000100c00 */
[----:B------:R-:W-:Y:S04]  /*4620*/  STL.128 [R1+0x8ff0], R76 ;  /* 0x008ff04c01007387 */ /* 0x000fe80000100c00 */
[----:B------:R-:W-:Y:S01]  /*4630*/  STL.128 [R1+0x9000], R72 ;  /* 0x0090004801007387 */ /* 0x000fe20000100c00 */
[----:B------:R-:W-:-:S03]  /*4640*/  ISETP.GE.AND P0, PT, R0, R4, PT ;  /* 0x000000040000720c */ /* 0x000fc60003f06270 */
[----:B------:R-:W-:Y:S04]  /*4650*/  STL.128 [R1+0x9010], R68 ;  /* 0x0090104401007387 */ /* 0x000fe80000100c00 */
[----:B--2---:R-:W-:Y:S04]  /*4660*/  STL.128 [R1+0x9020], R4 ;  /* 0x0090200401007387 */ /* 0x004fe80000100c00 */
        /* <DEDUP_REMOVED lines=9> */
[----:B------:R-:W-:Y:S01]  /*4700*/  STL.128 [R1+0x90c0], R28 ;  /* 0x0090c01c01007387 */ /* 0x000fe20000100c00 */
[----:B------:R-:W-:Y:S03]  /*4710*/  BSSY.RECONVERGENT B0, `(.L_x_0) ;  /* 0x0000392000007945 */ /* 0x000fe60003800200 */
[----:B------:R-:W-:Y:S04]  /*4720*/  STL.128 [R1+0x90d0], R24 ;  /* 0x0090d01801007387 */ /* 0x000fe80000100c00 */
[----:B------:R-:W-:Y:S04]  /*4730*/  STL.128 [R1+0x90e0], R20 ;  /* 0x0090e01401007387 */ /* 0x000fe80000100c00 */
[----:B------:R-:W-:Y:S01]  /*4740*/  STL.128 [R1+0x90f0], R16 ;  /* 0x0090f01001007387 */ /* 0x000fe20000100c00 */
[----:B------:R-:W-:-:S03]  /*4750*/  VIADD R0, R1, 0x8998 ;  /* 0x0000899801007836 */ /* 0x000fc60000000000 */
[----:B------:R-:W-:Y:S01]  /*4760*/  STL.128 [R1+0x9100], R12 ;  /* 0x0091000c01007387 */ /* 0x000fe20000100c00 */
[----:B---3--:R-:W-:-:S05]  /*4770*/  IMAD.MOV.U32 R10, RZ, RZ, R252 ;  /* 0x000000ffff0a7224 */ /* 0x008fca00078e00fc */
[----:B------:R-:W-:Y:S04]  /*4780*/  STL.128 [R1+0x9110], R8 ;  /* 0x0091100801007387 */ /* 0x000fe80000100c00 */
[----:B------:R0:W-:Y:S02]  /*4790*/  STL.64 [R1+0x9120], R2 ;  /* 0x0091200201007387 */ /* 0x0001e40000100a00 */
[----:B0-----:R-:W-:Y:S01]  /*47a0*/  MOV R3, R1 ;  /* 0x0000000100037202 */ /* 0x001fe20000000f00 */
[----:B------:R-:W-:Y:S01]  /*47b0*/  VIADD R2, R1, 0x490 ;  /* 0x0000049001027836 */ /* 0x000fe20000000000 */
[----:B------:R-:W-:Y:S06]  /*47c0*/  @!P0 BRA `(.L_x_1) ;  /* 0x0000001000788947 */ /* 0x000fec0003800000 */
[----:B------:R-:W-:Y:S01]  /*47d0*/  ISETP.GE.AND P0, PT, R251, 0x1, PT ;  /* 0x00000001fb00780c */ /* 0x000fe20003f06270 */
[----:B------:R-:W-:-:S12]  /*47e0*/  BSSY.RECONVERGENT B1, `(.L_x_2) ;  /* 0x0000030000017945 */ /* 0x000fd80003800200 */
[----:B------:R-:W-:Y:S05]  /*47f0*/  @!P0 BRA `(.L_x_3) ;  /* 0x0000000000b88947 */ /* 0x000fea0003800000 */
[C---:B------:R-:W-:Y:S01]  /*4800*/  LOP3.LUT R16, R251.reuse, 0x3, RZ, 0xc0, !PT ;  /* 0x00000003fb107812 */ /* 0x040fe200078ec0ff */
[----:B------:R-:W-:Y:S01]  /*4810*/  IMAD.MOV.U32 R6, RZ, RZ, RZ ;  /* 0x000000ffff067224 */ /* 0x000fe200078e00ff */
[----:B------:R-:W-:-:S07]  /*4820*/  LOP3.LUT R5, R251, 0x7ffffffc, RZ, 0xc0, !PT ;  /* 0x7ffffffcfb057812 */ /* 0x000fce00078ec0ff */
.L_x_10:
[----:B------:R-:W-:Y:S01]  /*4830*/  ISETP.GE.U32.AND P1, PT, R251, 0x4, PT ;  /* 0x00000004fb00780c */ /* 0x000fe20003f26070 */
[C---:B------:R-:W-:Y:S01]  /*4840*/  IMAD R12, R6.reuse, 0x44, R0 ;  /* 0x00000044060c7824 */ /* 0x040fe200078e0200 */
[----:B------:R-:W-:Y:S01]  /*4850*/  BSSY.RECONVERGENT B2, `(.L_x_4) ;  /* 0x0000017000027945 */ /* 0x000fe20003800200 */
[C---:B------:R-:W-:Y:S01]  /*4860*/  IMAD R14, R6.reuse, 0x44, R3 ;  /* 0x00000044060e7824 */ /* 0x040fe200078e0203 */
[----:B------:R-:W-:Y:S01]  /*4870*/  IADD3 R6, PT, PT, R6, 0x1, RZ ;  /* 0x0000000106067810 */ /* 0x000fe20007ffe0ff */
[----:B--23--:R-:W-:-:S03]  /*4880*/  IMAD.MOV.U32 R7, RZ, RZ, RZ ;  /* 0x000000ffff077224 */ /* 0x00cfc600078e00ff */
[----:B------:R-:W-:-:S05]  /*4890*/  ISETP.NE.AND P0, PT, R6, R251, PT ;  /* 0x000000fb0600720c */ /* 0x000fca0003f05270 */
[----:B01----:R-:W-:Y:S08]  /*48a0*/  @!P1 BRA `(.L_x_5) ;  /* 0x0000000000449947 */ /* 0x003ff00003800000 */
[----:B------:R-:W-:Y:S01]  /*48b0*/  BSSY.RECONVERGENT B3, `(.L_x_6) ;  /* 0x000000f000037945 */ /* 0x000fe20003800200 */
[----:B------:R-:W-:-:S07]  /*48c0*/  IMAD.MOV.U32 R8, RZ, RZ, RZ ;  /* 0x000000ffff087224 */ /* 0x000fce00078e00ff */
.L_x_7:
[----:B------:R-:W-:-:S05]  /*48d0*/  IMAD R7, R8, 0x4, R12 ;  /* 0x0000000408077824 */ /* 0x000fca00078e020c */
[----:B0-----:R-:W2:Y:S01]  /*48e0*/  LDL R9, [R7] ;  /* 0x0000000007097983 */ /* 0x001ea20000100800 */
[----:B------:R-:W-:-:S05]  /*48f0*/  LEA R10, R8, R14, 0x2 ;  /* 0x0000000e080a7211 */ /* 0x000fca00078e10ff */
[----:B--2---:R0:W-:Y:S04]  /*4900*/  STL [R10], R9 ;  /* 0x000000090a007387 */ /* 0x0041e80000100800 */
[----:B------:R-:W2:Y:S04]  /*4910*/  LDL R11, [R7+0x4] ;  /* 0x00000400070b7983 */ /* 0x000ea80000100800 */
[----:B--2---:R0:W-:Y:S04]  /*4920*/  STL [R10+0x4], R11 ;  /* 0x0000040b0a007387 */ /* 0x0041e80000100800 */
[----:B------:R-:W2:Y:S04]  /*4930*/  LDL R13, [R7+0x8] ;  /* 0x00000800070d7983 */ /* 0x000ea80000100800 */
[----:B--2---:R0:W-:Y:S04]  /*4940*/  STL [R10+0x8], R13 ;  /* 0x0000080d0a007387 */ /* 0x0041e80000100800 */
[----:B------:R-:W2:Y:S01]  /*4950*/  LDL R15, [R7+0xc] ;  /* 0x00000c00070f7983 */ /* 0x000ea20000100800 */
[----:B------:R-:W-:-:S05]  /*4960*/  VIADD R8, R8, 0x4 ;  /* 0x0000000408087836 */ /* 0x000fca0000000000 */
[----:B------:R-:W-:Y:S01]  /*4970*/  ISETP.NE.AND P1, PT, R8, R5, PT ;  /* 0x000000050800720c */ /* 0x000fe20003f25270 */
[----:B--2---:R0:W-:-:S12]  /*4980*/  STL [R10+0xc], R15 ;  /* 0x00000c0f0a007387 */ /* 0x0041d80000100800 */
[----:B------:R-:W-:Y:S05]  /*4990*/  @P1 BRA `(.L_x_7) ;  /* 0xfffffffc00cc1947 */ /* 0x000fea000383ffff */
[----:B------:R-:W-:Y:S05]  /*49a0*/  BSYNC.RECONVERGENT B3 ;  /* 0x0000000000037941 */ /* 0x000fea0003800200 */
.L_x_6:
[----:B------:R-:W-:-:S07]  /*49b0*/  IMAD.MOV.U32 R7, RZ, RZ, R5 ;  /* 0x000000ffff077224 */ /* 0x000fce00078e0005 */
.L_x_5:
[----:B------:R-:W-:Y:S05]  /*49c0*/  BSYNC.RECONVERGENT B2 ;  /* 0x0000000000027941 */ /* 0x000fea0003800200 */
.L_x_4:
[----:B------:R-:W-:Y:S01]  /*49d0*/  ISETP.NE.AND P1, PT, R16, RZ, PT ;  /* 0x000000ff1000720c */ /* 0x000fe20003f25270 */
[----:B------:R-:W-:-:S12]  /*49e0*/  BSSY.RECONVERGENT B2, `(.L_x_8) ;  /* 0x000000e000027945 */ /* 0x000fd80003800200 */
[----:B------:R-:W-:Y:S05]  /*49f0*/  @!P1 BRA `(.L_x_9) ;  /* 0x0000000000309947 */ /* 0x000fea0003800000 */
[----:B------:R-:W-:-:S05]  /*4a00*/  IMAD R8, R7, 0x4, R12 ;  /* 0x0000000407087824 */ /* 0x000fca00078e020c */
[----:B0-----:R-:W2:Y:S01]  /*4a10*/  LDL R9, [R8] ;  /* 0x0000000008097983 */ /* 0x001ea20000100800 */
[----:B------:R-:W-:Y:S02]  /*4a20*/  LEA R10, R7, R14, 0x2 ;  /* 0x0000000e070a7211 */ /* 0x000fe400078e10ff */
[----:B------:R-:W-:-:S03]  /*4a30*/  ISETP.NE.AND P1, PT, R16, 0x1, PT ;  /* 0x000000011000780c */ /* 0x000fc60003f25270 */
[----:B--2---:R1:W-:Y:S10]  /*4a40*/  STL [R10], R9 ;  /* 0x000000090a007387 */ /* 0x0043f40000100800 */
[----:B------:R-:W-:Y:S05]  /*4a50*/  @!P1 BRA `(.L_x_9) ;  /* 0x0000000000189947 */ /* 0x000fea0003800000 */
[----:B------:R-:W2:Y:S01]  /*4a60*/  LDL R7, [R8+0x4] ;  /* 0x0000040008077983 */ /* 0x000ea20000100800 */
[----:B------:R-:W-:-:S03]  /*4a70*/  ISETP.NE.AND P1, PT, R16, 0x2, PT ;  /* 0x000000021000780c */ /* 0x000fc60003f25270 */
[----:B--2---:R2:W-:Y:S10]  /*4a80*/  STL [R10+0x4], R7 ;  /* 0x000004070a007387 */ /* 0x0045f40000100800 */
[----:B------:R-:W-:Y:S05]  /*4a90*/  @!P1 BRA `(.L_x_9) ;  /* 0x0000000000089947 */ /* 0x000fea0003800000 */
[----:B--2---:R-:W2:Y:S04]  /*4aa0*/  LDL R7, [R8+0x8] ;  /* 0x0000080008077983 */ /* 0x004ea80000100800 */
[----:B--2---:R3:W-:Y:S02]  /*4ab0*/  STL [R10+0x8], R7 ;  /* 0x000008070a007387 */ /* 0x0047e40000100800 */
.L_x_9:
[----:B------:R-:W-:Y:S05]  /*4ac0*/  BSYNC.RECONVERGENT B2 ;  /* 0x0000000000027941 */ /* 0x000fea0003800200 */
.L_x_8:
[----:B------:R-:W-:Y:S05]  /*4ad0*/  @P0 BRA `(.L_x_10) ;  /* 0xfffffffc00540947 */ /* 0x000fea000383ffff */
.L_x_3:
[----:B------:R-:W-:Y:S05]  /*4ae0*/  BSYNC.RECONVERGENT B1 ;  /* 0x0000000000017941 */ /* 0x000fea0003800200 */
.L_x_2:
[----:B------:R-:W-:Y:S01]  /*4af0*/  ISETP.GE.AND P0, PT, R4, 0x1, PT ;  /* 0x000000010400780c */ /* 0x000fe20003f06270 */
[----:B------:R-:W-:-:S12]  /*4b00*/  BSSY.RECONVERGENT B1, `(.L_x_11) ;  /* 0x000003a000017945 */ /* 0x000fd80003800200 */
[----:B------:R-:W-:Y:S05]  /*4b10*/  @!P0 BRA `(.L_x_12) ;  /* 0x0000000000e08947 */ /* 0x000fea0003800000 */
[C---:B------:R-:W-:Y:S01]  /*4b20*/  ISETP.GE.U32.AND P0, PT, R4.reuse, 0x4, PT ;  /* 0x000000040400780c */ /* 0x040fe20003f06070 */
[----:B------:R-:W-:Y:S01]  /*4b30*/  BSSY.RECONVERGENT B2, `(.L_x_13) ;  /* 0x0000026000027945 */ /* 0x000fe20003800200 */
[----:B------:R-:W-:Y:S01]  /*4b40*/  LOP3.LUT R5, R4, 0x3, RZ, 0xc0, !PT ;  /* 0x0000000304057812 */ /* 0x000fe200078ec0ff */
[----:B------:R-:W-:-:S10]  /*4b50*/  IMAD.MOV.U32 R6, RZ, RZ, RZ ;  /* 0x000000ffff067224 */ /* 0x000fd400078e00ff */
[----:B------:R-:W-:Y:S05]  /*4b60*/  @!P0 BRA `(.L_x_14) ;  /* 0x0000000000888947 */ /* 0x000fea0003800000 */
[----:B------:R-:W-:Y:S01]  /*4b70*/  LOP3.LUT R6, R4, 0x7ffffffc, RZ, 0xc0, !PT ;  /* 0x7ffffffc04067812 */ /* 0x000fe200078ec0ff */
[----:B--23--:R-:W-:-:S07]  /*4b80*/  IMAD.MOV.U32 R7, RZ, RZ, RZ ;  /* 0x000000ffff077224 */ /* 0x00cfce00078e00ff */
.L_x_17:
[----:B------:R-:W-:-:S05]  /*4b90*/  IMAD R14, R7, 0x4, R3 ;  /* 0x00000004070e7824 */ /* 0x000fca00078e0203 */
[----:B------:R-:W2:Y:S01]  /*4ba0*/  LDL R17, [R14+0x9024] ;  /* 0x009024000e117983 */ /* 0x000ea20000100800 */
[----:B0-----:R-:W-:Y:S01]  /*4bb0*/  IMAD R15, R7, 0x4, R14 ;  /* 0x00000004070f7824 */ /* 0x001fe200078e020e */
[----:B--2---:R-:W-:-:S13]  /*4bc0*/  ISETP.NE.AND P0, PT, R17, 0x3f, PT ;  /* 0x0000003f1100780c */ /* 0x004fda0003f05270 */
[----:B-1----:R-:W2:Y:S02]  /*4bd0*/  @P0 LDL.64 R8, [R15+0x8e20] ;  /* 0x008e20000f080983 */ /* 0x002ea40000100a00 */
[----:B--2---:R-:W-:-:S05]  /*4be0*/  @P0 IMAD R8, R8, 0x44, R3 ;  /* 0x0000004408080824 */ /* 0x004fca00078e0203 */
[----:B------:R-:W-:-:S05]  /*4bf0*/  @P0 LEA R8, R9, R8, 0x2 ;  /* 0x0000000809080211 */ /* 0x000fca00078e10ff */
[----:B------:R0:W-:Y:S04]  /*4c00*/  @P0 STL [R8], R17 ;  /* 0x0000001108000387 */ /* 0x0001e80000100800 */
[----:B------:R-:W2:Y:S02]  /*4c10*/  LDL R9, [R14+0x9028] ;  /* 0x009028000e097983 */ /* 0x000ea40000100800 */
[----:B--2---:R-:W-:-:S13]  /*4c20*/  ISETP.NE.AND P0, PT, R9, 0x3f, PT ;  /* 0x0000003f0900780c */ /* 0x004fda0003f05270 */
[----:B------:R-:W2:Y:S02]  /*4c30*/  @P0 LDL.64 R10, [R15+0x8e28] ;  /* 0x008e28000f0a0983 */ /* 0x000ea40000100a00 */
[----:B--2---:R-:W-:-:S04]  /*4c40*/  @P0 IMAD R10, R10, 0x44, R3 ;  /* 0x000000440a0a0824 */ /* 0x004fc800078e0203 */
[----:B------:R-:W-:-:S05]  /*4c50*/  @P0 IMAD R10, R11, 0x4, R10 ;  /* 0x000000040b0a0824 */ /* 0x000fca00078e020a */
[----:B------:R0:W-:Y:S04]  /*4c60*/  @P0 STL [R10], R9 ;  /* 0x000000090a000387 */ /* 0x0001e80000100800 */
[----:B------:R-:W2:Y:S02]  /*4c70*/  LDL R11, [R14+0x902c] ;  /* 0x00902c000e0b7983 */ /* 0x000ea40000100800 */
[----:B--2---:R-:W-:-:S13]  /*4c80*/  ISETP.NE.AND P0, PT, R11, 0x3f, PT ;  /* 0x0000003f0b00780c */ /* 0x004fda0003f05270 */
[----:B------:R-:W2:Y:S02]  /*4c90*/  @P0 LDL.64 R12, [R15+0x8e30] ;  /* 0x008e30000f0c0983 */ /* 0x000ea40000100a00 */
[----:B--2---:R-:W-:-:S04]  /*4ca0*/  @P0 IMAD R12, R12, 0x44, R3 ;  /* 0x000000440c0c0824 */ /* 0x004fc800078e0203 */
[----:B------:R-:W-:-:S05]  /*4cb0*/  @P0 IMAD R12, R13, 0x4, R12 ;  /* 0x000000040d0c0824 */ /* 0x000fca00078e020c */
[----:B------:R0:W-:Y:S04]  /*4cc0*/  @P0 STL [R12], R11 ;  /* 0x0000000b0c000387 */ /* 0x0001e80000100800 */
[----:B------:R-:W2:Y:S01]  /*4cd0*/  LDL R13, [R14+0x9030] ;  /* 0x009030000e0d7983 */ /* 0x000ea20000100800 */
[----:B------:R-:W-:Y:S01]  /*4ce0*/  VIADD R7, R7, 0x4 ;  /* 0x0000000407077836 */ /* 0x000fe20000000000 */
[----:B------:R-:W-:Y:S04]  /*4cf0*/  BSSY.RECONVERGENT B3, `(.L_x_15) ;  /* 0x0000008000037945 */ /* 0x000fe80003800200 */
[----:B------:R-:W-:-:S02]  /*4d00*/  ISETP.NE.AND P1, PT, R7, R6, PT ;  /* 0x000000060700720c */ /* 0x000fc40003f25270 */
[----:B--2---:R-:W-:-:S13]  /*4d10*/  ISETP.NE.AND P0, PT, R13, 0x3f, PT ;  /* 0x0000003f0d00780c */ /* 0x004fda0003f05270 */
[----:B0-----:R-:W-:Y:S05]  /*4d20*/  @!P0 BRA `(.L_x_16) ;  /* 0x0000000000108947 */ /* 0x001fea0003800000 */
[----:B------:R-:W2:Y:S02]  /*4d30*/  LDL.64 R8, [R15+0x8e38] ;  /* 0x008e38000f087983 */ /* 0x000ea40000100a00 */
[----:B--2---:R-:W-:-:S05]  /*4d40*/  IMAD R8, R8, 0x44, R3 ;  /* 0x0000004408087824 */ /* 0x004fca00078e0203 */
[----:B------:R-:W-:-:S05]  /*4d50*/  LEA R8, R9, R8, 0x2 ;  /* 0x0000000809087211 */ /* 0x000fca00078e10ff */
[----:B------:R0:W-:Y:S02]  /*4d60*/  STL [R8], R13 ;  /* 0x0000000d08007387 */ /* 0x0001e40000100800 */
.L_x_16:
[----:B------:R-:W-:Y:S05]  /*4d70*/  BSYNC.RECONVERGENT B3 ;  /* 0x0000000000037941 */ /* 0x000fea0003800200 */
.L_x_15:
[----:B------:R-:W-:Y:S05]  /*4d80*/  @P1 BRA `(.L_x_17) ;  /* 0xfffffffc00801947 */ /* 0x000fea000383ffff */
.L_x_14:
[----:B------:R-:W-:Y:S05]  /*4d90*/  BSYNC.RECONVERGENT B2 ;  /* 0x0000000000027941 */ /* 0x000fea0003800200 */
.L_x_13:
[----:B------:R-:W-:-:S13]  /*4da0*/  ISETP.NE.AND P0, PT, R5, RZ, PT ;  /* 0x000000ff0500720c */ /* 0x000fda0003f05270 */
[----:B------:R-:W-:Y:S05]  /*4db0*/  @!P0 BRA `(.L_x_12) ;  /* 0x0000000000388947 */ /* 0x000fea0003800000 */
[----:B0-----:R-:W-:-:S07]  /*4dc0*/  IMAD.MOV.U32 R8, RZ, RZ, RZ ;  /* 0x000000ffff087224 */ /* 0x001fce00078e00ff */
.L_x_18:
[----:B------:R-:W-:-:S05]  /*4dd0*/  IMAD R11, R6, 0x4, R3 ;  /* 0x00000004060b7824 */ /* 0x000fca00078e0203 */
[----:B------:R-:W4:Y:S02]  /*4de0*/  LDL R12, [R11+0x9024] ;  /* 0x009024000b0c7983 */ /* 0x000f240000100800 */
[----:B----4-:R-:W-:-:S13]  /*4df0*/  ISETP.NE.AND P0, PT, R12, 0x3f, PT ;  /* 0x0000003f0c00780c */ /* 0x010fda0003f05270 */
[----:B-1----:R-:W-:-:S05]  /*4e00*/  @P0 IMAD R9, R6, 0x4, R11 ;  /* 0x0000000406090824 */ /* 0x002fca00078e020b */
[----:B--23--:R-:W2:Y:S04]  /*4e10*/  @P0 LDL R10, [R9+0x8e20] ;  /* 0x008e2000090a0983 */ /* 0x00cea80000100800 */
[----:B------:R-:W3:Y:S01]  /*4e20*/  @P0 LDL R7, [R9+0x8e24] ;  /* 0x008e240009070983 */ /* 0x000ee20000100800 */
[----:B------:R-:W-:Y:S01]  /*4e30*/  IADD3 R8, PT, PT, R8, 0x1, RZ ;  /* 0x0000000108087810 */ /* 0x000fe20007ffe0ff */
[----:B------:R-:W-:Y:S02]  /*4e40*/  VIADD R6, R6, 0x1 ;  /* 0x0000000106067836 */ /* 0x000fe40000000000 */
[----:B--2---:R-:W-:-:S04]  /*4e50*/  @P0 IMAD R10, R10, 0x44, R3 ;  /* 0x000000440a0a0824 */ /* 0x004fc800078e0203 */
[----:B---3--:R-:W-:-:S05]  /*4e60*/  @P0 IMAD R7, R7, 0x4, R10 ;  /* 0x0000000407070824 */ /* 0x008fca00078e020a */
[----:B------:R4:W-:Y:S01]  /*4e70*/  @P0 STL [R7], R12 ;  /* 0x0000000c07000387 */ /* 0x0009e20000100800 */
[----:B------:R-:W-:-:S13]  /*4e80*/  ISETP.NE.AND P0, PT, R8, R5, PT ;  /* 0x000000050800720c */ /* 0x000fda0003f05270 */
[----:B----4-:R-:W-:Y:S05]  /*4e90*/  @P0 BRA `(.L_x_18) ;  /* 0xfffffffc00cc0947 */ /* 0x010fea000383ffff */
.L_x_12:
[----:B------:R-:W-:Y:S05]  /*4ea0*/  BSYNC.RECONVERGENT B1 ;  /* 0x0000000000017941 */ /* 0x000fea0003800200 */
.L_x_11:
[----:B------:R-:W-:-:S13]  /*4eb0*/  ISETP.GE.AND P0, PT, R251, 0x2, PT ;  /* 0x00000002fb00780c */ /* 0x000fda0003f06270 */
[----:B------:R-:W-:Y:S05]  /*4ec0*/  @!P0 BRA `(.L_x_19) ;  /* 0x0000000800b48947 */ /* 0x000fea0003800000 */
[----:B01----:R-:W-:Y:S01]  /*4ed0*/  HFMA2 R9, -RZ, RZ, 0, 0 ;  /* 0x00000000ff097431 */ /* 0x003fe200000001ff */
[----:B------:R-:W-:Y:S01]  /*4ee0*/  BSSY.RELIABLE B1, `(.L_x_20) ;  /* 0x0000056000017945 */ /* 0x000fe20003800100 */
[C---:B------:R-:W-:Y:S02]  /*4ef0*/  VIADD R5, R251.reuse, 0xfffffffe ;  /* 0xfffffffefb057836 */ /* 0x040fe40000000000 */
[----:B------:R-:W-:-:S07]  /*4f00*/  VIADD R8, R251, 0xffffffff ;  /* 0xfffffffffb087836 */ /* 0x000fce0000000000 */
.L_x_28:
[----:B------:R-:W-:-:S05]  /*4f10*/  IMAD R17, R9, 0x44, R3 ;  /* 0x0000004409117824 */ /* 0x000fca00078e0203 */
[----:B------:R-:W4:Y:S01]  /*4f20*/  LDL R6, [R17] ;  /* 0x0000000011067983 */ /* 0x000f220000100800 */
[----:B------:R-:W-:Y:S01]  /*4f30*/  BSSY.RELIABLE B2, `(.L_x_21) ;  /* 0x000004d000027945 */ /* 0x000fe20003800100 */
[----:B----4-:R-:W-:-:S13]  /*4f40*/  ISETP.NE.AND P0, PT, R6, 0x3f, PT ;  /* 0x0000003f0600780c */ /* 0x010fda0003f05270 */
[----:B------:R-:W-:Y:S05]  /*4f50*/  @!P0 BRA `(.L_x_22) ;  /* 0x0000000400288947 */ /* 0x000fea0003800000 */
[----:B------:R-:W-:Y:S01]  /*4f60*/  ISETP.GE.U32.AND P0, PT, R251, 0x4, PT ;  /* 0x00000004fb00780c */ /* 0x000fe20003f06070 */
[----:B--23--:R-:W-:-:S12]  /*4f70*/  IMAD.MOV.U32 R10, RZ, RZ, R6 ;  /* 0x000000ffff0a7224 */ /* 0x00cfd800078e0006 */
[----:B------:R-:W-:Y:S05]  /*4f80*/  @!P0 BRA `(.L_x_23) ;  /* 0x00000004000c8947 */ /* 0x000fea0003800000 */
[----:B------:R-:W-:-:S07]  /*4f90*/  IMAD.MOV.U32 R12, RZ, RZ, 0x1 ;  /* 0x00000001ff0c7424 */ /* 0x000fce00078e00ff */
.L_x_27:
[----:B------:R-:W-:-:S05]  /*4fa0*/  IMAD R6, R12, 0x4, R17 ;  /* 0x000000040c067824 */ /* 0x000fca00078e0211 */
[----:B------:R-:W2:Y:S02]  /*4fb0*/  LDL R19, [R6+0x4] ;  /* 0x0000040006137983 */ /* 0x000ea40000100800 */
[----:B--2---:R-:W-:-:S13]  /*4fc0*/  ISETP.NE.AND P0, PT, R19, 0x3f, PT ;  /* 0x0000003f1300780c */ /* 0x004fda0003f05270 */
[----:B------:R-:W-:Y:S05]  /*4fd0*/  @!P0 BRA `(.L_x_22) ;  /* 0x0000000400088947 */ /* 0x000fea0003800000 */
[----:B------:R-:W2:Y:S01]  /*4fe0*/  LDL R7, [R6] ;  /* 0x0000000006077983 */ /* 0x000ea20000100800 */
[----:B------:R-:W-:Y:S01]  /*4ff0*/  BSSY.RELIABLE B3, `(.L_x_24) ;  /* 0x0000039000037945 */ /* 0x000fe20003800100 */
[----:B--2---:R-:W-:-:S13]  /*5000*/  ISETP.GT.AND P0, PT, R7, 0x2c, PT ;  /* 0x0000002c0700780c */ /* 0x004fda0003f04270 */
[----:B------:R-:W-:Y:S05]  /*5010*/  @P0 BRA `(.L_x_25) ;  /* 0x0000000000280947 */ /* 0x000fea0003800000 */
[----:B------:R-:W-:-:S04]  /*5020*/  MOV R6, 0xffffffd6 ;  /* 0xffffffd600067802 */ /* 0x000fc80000000f00 */
[----:B------:R-:W-:-:S05]  /*5030*/  VIADDMNMX.U32 R6, R7, R6, 0x2, PT ;  /* 0x0000000207067446 */ /* 0x000fca0003800006 */
[----:B------:R-:W-:-:S04]  /*5040*/  IMAD.SHL.U32 R11, R6, 0x4, RZ ;  /* 0x00000004060b7824 */ /* 0x000fc800078e00ff */
[----:B------:R-:W0:Y:S02]  /*5050*/  LDC R6, c[0x2][R11] ;  /* 0x008000000b067b82 */ /* 0x000e240000000800 */
[----:B0-----:R-:W-:-:S04]  /*5060*/  SHF.R.S32.HI R7, RZ, 0x1f, R6 ;  /* 0x0000001fff077819 */ /* 0x001fc80000011406 */
.L_x_98:
[----:B------:R-:W-:Y:S05]  /*5070*/  BRX R6 -0x5080                                       (*"BRANCH_TARGETS .L_x_99,.L_x_100,.L_x_101"*) ;  /* 0xffffffac06e07949 */ /* 0x000fea000383ffff */
.L_x_100:
[----:B------:R-:W-:Y:S01]  /*5080*/  IMAD.IADD R10, R19, 0x1, R10 ;  /* 0x00000001130a7824 */ /* 0x000fe200078e020a */
[----:B------:R-:W-:Y:S06]  /*5090*/  BRA `(.L_x_26) ;  /* 0x0000000000b87947 */ /* 0x000fec0003800000 */
.L_x_99:
[----:B------:R-:W-:Y:S01]  /*50a0*/  IMAD R10, R19, R10, RZ ;  /* 0x0000000a130a7224 */ /* 0x000fe200078e02ff */
[----:B------:R-:W-:Y:S06]  /*50b0*/  BRA `(.L_x_26) ;  /* 0x0000000000b07947 */ /* 0x000fec0003800000 */
.L_x_25:
[----:B------:R-:W-:-:S05]  /*50c0*/  IMAD.MOV.U32 R6, RZ, RZ, -0x2d ;  /* 0xffffffd3ff067424 */ /* 0x000fca00078e00ff */
[----:B------:R-:W-:-:S04]  /*50d0*/  VIADDMNMX.U32 R6, R7, R6, 0x3, PT ;  /* 0x0000000307067446 */ /* 0x000fc80003800006 */
[----:B------:R-:W-:-:S04]  /*50e0*/  SHF.L.U32 R11, R6, 0x2, RZ ;  /* 0x00000002060b7819 */ /* 0x000fc800000006ff */
[----:B------:R-:W0:Y:S02]  /*50f0*/  LDC R6, c[0x2][R11+0xc] ;  /* 0x008003000b067b82 */ /* 0x000e240000000800 */
[----:B0-----:R-:W-:-:S04]  /*5100*/  SHF.R.S32.HI R7, RZ, 0x1f, R6 ;  /* 0x0000001fff077819 */ /* 0x001fc80000011406 */
.L_x_102:
[----:B------:R-:W-:Y:S05]  /*5110*/  BRX R6 -0x5120                                       (*"BRANCH_TARGETS .L_x_103,.L_x_104,.L_x_105"*) ;  /* 0xffffffac06b87949 */ /* 0x000fea000383ffff */
.L_x_105:
[----:B------:R-:W-:-:S13]  /*5120*/  ISETP.NE.AND P0, PT, R19, RZ, PT ;  /* 0x000000ff1300720c */ /* 0x000fda0003f05270 */
[----:B------:R-:W-:Y:S05]  /*5130*/  @!P0 EXIT ;  /* 0x000000000000894d */ /* 0x000fea0003800000 */
[-C--:B------:R-:W-:Y:S02]  /*5140*/  IABS R13, R19.reuse ;  /* 0x00000013000d7213 */ /* 0x080fe40000000000 */
[----:B------:R-:W-:Y:S02]  /*5150*/  IABS R16, R10 ;  /* 0x0000000a00107213 */ /* 0x000fe40000000000 */
[----:B------:R-:W0:Y:S01]  /*5160*/  I2F.RP R11, R13 ;  /* 0x0000000d000b7306 */ /* 0x000e220000209400 */
[----:B------:R-:W-:Y:S02]  /*5170*/  IABS R18, R19 ;  /* 0x0000001300127213 */ /* 0x000fe40000000000 */
[----:B------:R-:W-:-:S05]  /*5180*/  ISETP.GE.AND P2, PT, R10, RZ, PT ;  /* 0x000000ff0a00720c */ /* 0x000fca0003f46270 */
[----:B0-----:R-:W0:Y:S02]  /*5190*/  MUFU.RCP R11, R11 ;  /* 0x0000000b000b7308 */ /* 0x001e240000001000 */
[----:B0-----:R-:W-:Y:S02]  /*51a0*/  VIADD R6, R11, 0xffffffe ;  /* 0x0ffffffe0b067836 */ /* 0x001fe40000000000 */
[----:B------:R-:W-:-:S04]  /*51b0*/  IMAD.MOV R11, RZ, RZ, -R18 ;  /* 0x000000ffff0b7224 */ /* 0x000fc800078e0a12 */
[----:B------:R0:W1:Y:S02]  /*51c0*/  F2I.FTZ.U32.TRUNC.NTZ R7, R6 ;  /* 0x0000000600077305 */ /* 0x000064000021f000 */
[----:B0-----:R-:W-:Y:S02]  /*51d0*/  HFMA2 R6, -RZ, RZ, 0, 0 ;  /* 0x00000000ff067431 */ /* 0x001fe400000001ff */
[----:B-1----:R-:W-:-:S04]  /*51e0*/  IMAD.MOV R14, RZ, RZ, -R7 ;  /* 0x000000ffff0e7224 */ /* 0x002fc800078e0a07 */
[----:B------:R-:W-:Y:S02]  /*51f0*/  IMAD R15, R14, R13, RZ ;  /* 0x0000000d0e0f7224 */ /* 0x000fe400078e02ff */
[----:B------:R-:W-:Y:S02]  /*5200*/  IMAD.MOV.U32 R14, RZ, RZ, R16 ;  /* 0x000000ffff0e7224 */ /* 0x000fe400078e0010 */
[----:B------:R-:W-:-:S06]  /*5210*/  IMAD.HI.U32 R7, R7, R15, R6 ;  /* 0x0000000f07077227 */ /* 0x000fcc00078e0006 */
[----:B------:R-:W-:-:S04]  /*5220*/  IMAD.HI.U32 R7, R7, R14, RZ ;  /* 0x0000000e07077227 */ /* 0x000fc800078e00ff */
[----:B------:R-:W-:Y:S01]  /*5230*/  IMAD R6, R7, R11, R14 ;  /* 0x0000000b07067224 */ /* 0x000fe200078e020e */
[----:B------:R-:W-:-:S04]  /*5240*/  LOP3.LUT R14, RZ, R19, RZ, 0x33, !PT ;  /* 0x00000013ff0e7212 */ /* 0x000fc800078e33ff */
[----:B------:R-:W-:-:S13]  /*5250*/  ISETP.GT.U32.AND P0, PT, R13, R6, PT ;  /* 0x000000060d00720c */ /* 0x000fda0003f04070 */
[----:B------:R-:W-:-:S04]  /*5260*/  @!P0 IMAD.IADD R6, R6, 0x1, -R13 ;  /* 0x0000000106068824 */ /* 0x000fc800078e0a0d */
[----:B------:R-:W-:Y:S01]  /*5270*/  IMAD.IADD R11, R6, 0x1, -R13 ;  /* 0x00000001060b7824 */ /* 0x000fe200078e0a0d */
[----:B------:R-:W-:-:S04]  /*5280*/  ISETP.GT.U32.AND P1, PT, R13, R6, PT ;  /* 0x000000060d00720c */ /* 0x000fc80003f24070 */
[----:B------:R-:W-:Y:S02]  /*5290*/  SEL R11, R11, R6, !P1 ;  /* 0x000000060b0b7207 */ /* 0x000fe40004800000 */
[----:B------:R-:W-:Y:S02]  /*52a0*/  ISETP.NE.AND P1, PT, R19, RZ, PT ;  /* 0x000000ff1300720c */ /* 0x000fe40003f25270 */
[----:B------:R-:W-:-:S04]  /*52b0*/  @!P2 IADD3 R11, PT, PT, -R11, RZ, RZ ;  /* 0x000000ff0b0ba210 */ /* 0x000fc80007ffe1ff */
[----:B------:R-:W-:-:S04]  /*52c0*/  SEL R11, R14, R11, !P1 ;  /* 0x0000000b0e0b7207 */ /* 0x000fc80004800000 */
[----:B------:R-:W-:-:S13]  /*52d0*/  ISETP.NE.AND P2, PT, R11, RZ, PT ;  /* 0x000000ff0b00720c */ /* 0x000fda0003f45270 */
[----:B------:R-:W-:Y:S05]  /*52e0*/  @P2 EXIT ;  /* 0x000000000000294d */ /* 0x000fea0003800000 */
[----:B------:R-:W-:Y:S01]  /*52f0*/  ISETP.GE.U32.AND P2, PT, R6, R13, PT ;  /* 0x0000000d0600720c */ /* 0x000fe20003f46070 */
[----:B------:R-:W-:Y:S01]  /*5300*/  @!P0 VIADD R7, R7, 0x1 ;  /* 0x0000000107078836 */ /* 0x000fe20000000000 */
[----:B------:R-:W-:-:S04]  /*5310*/  LOP3.LUT R10, R10, R19, RZ, 0x3c, !PT ;  /* 0x000000130a0a7212 */ /* 0x000fc800078e3cff */
[----:B------:R-:W-:-:S07]  /*5320*/  ISETP.GE.AND P3, PT, R10, RZ, PT ;  /* 0x000000ff0a00720c */ /* 0x000fce0003f66270 */
[----:B------:R-:W-:-:S06]  /*5330*/  @P2 VIADD R7, R7, 0x1 ;  /* 0x0000000107072836 */ /* 0x000fcc0000000000 */
[----:B------:R-:W-:-:S05]  /*5340*/  @!P3 IMAD.MOV R7, RZ, RZ, -R7 ;  /* 0x000000ffff07b224 */ /* 0x000fca00078e0a07 */
[----:B------:R-:W-:Y:S01]  /*5350*/  SEL R10, R14, R7, !P1 ;  /* 0x000000070e0a7207 */ /* 0x000fe20004800000 */
[----:B------:R-:W-:Y:S06]  /*5360*/  BRA `(.L_x_26) ;  /* 0x0000000000047947 */ /* 0x000fec0003800000 */
.L_x_103:
[----:B------:R-:W-:-:S07]  /*5370*/  IADD3 R10, PT, PT, -R19, R10, RZ ;  /* 0x0000000a130a7210 */ /* 0x000fce0007ffe1ff */
.L_x_26:
[----:B------:R-:W-:Y:S05]  /*5380*/  BSYNC.RELIABLE B3 ;  /* 0x0000000000037941 */ /* 0x000fea0003800100 */
.L_x_24:
[----:B------:R-:W-:-:S05]  /*5390*/  VIADD R12, R12, 0x2 ;  /* 0x000000020c0c7836 */ /* 0x000fca0000000000 */
[----:B------:R-:W-:-:S13]  /*53a0*/  ISETP.GE.AND P0, PT, R12, R5, PT ;  /* 0x000000050c00720c */ /* 0x000fda0003f06270 */
[----:B------:R-:W-:Y:S05]  /*53b0*/  @!P0 BRA `(.L_x_27) ;  /* 0xfffffff800f88947 */ /* 0x000fea000383ffff */
.L_x_23:
[----:B------:R-:W-:-:S05]  /*53c0*/  IMAD R6, R8, 0x4, R17 ;  /* 0x0000000408067824 */ /* 0x000fca00078e0211 */
[----:B------:R-:W2:Y:S02]  /*53d0*/  LDL R7, [R6] ;  /* 0x0000000006077983 */ /* 0x000ea40000100800 */
[----:B--2---:R-:W-:-:S13]  /*53e0*/  ISETP.NE.AND P0, PT, R10, R7, PT ;  /* 0x000000070a00720c */ /* 0x004fda0003f05270 */
[----:B------:R-:W-:Y:S05]  /*53f0*/  @P0 EXIT ;  /* 0x000000000000094d */ /* 0x000fea0003800000 */
.L_x_22:
[----:B------:R-:W-:Y:S05]  /*5400*/  BSYNC.RELIABLE B2 ;  /* 0x0000000000027941 */ /* 0x000fea0003800100 */
.L_x_21:
[----:B------:R-:W-:-:S05]  /*5410*/  VIADD R9, R9, 0x2 ;  /* 0x0000000209097836 */ /* 0x000fca0000000000 */
[----:B------:R-:W-:-:S13]  /*5420*/  ISETP.GE.AND P0, PT, R9, R8, PT ;  /* 0x000000080900720c */ /* 0x000fda0003f06270 */
[----:B------:R-:W-:Y:S05]  /*5430*/  @!P0 BRA `(.L_x_28) ;  /* 0xfffffff800b48947 */ /* 0x000fea000383ffff */
[----:B------:R-:W-:Y:S05]  /*5440*/  BSYNC.RELIABLE B1 ;  /* 0x0000000000017941 */ /* 0x000fea0003800100 */
.L_x_20:
[----:B------:R-:W-:Y:S01]  /*5450*/  IMAD R9, R8, 0x44, R3 ;  /* 0x0000004408097824 */ /* 0x000fe200078e0203 */
[----:B--23--:R-:W-:-:S07]  /*5460*/  MOV R10, RZ ;  /* 0x000000ff000a7202 */ /* 0x00cfce0000000f00 */
.L_x_36:
[----:B------:R-:W-:-:S05]  /*5470*/  IMAD R19, R10, 0x4, R3 ;  /* 0x000000040a137824 */ /* 0x000fca00078e0203 */
[----:B------:R-:W2:Y:S01]  /*5480*/  LDL R6, [R19] ;  /* 0x0000000013067983 */ /* 0x000ea20000100800 */
[----:B------:R-:W-:Y:S01]  /*5490*/  BSSY.RELIABLE B1, `(.L_x_29) ;  /* 0x000004d000017945 */ /* 0x000fe20003800100 */
[----:B--2---:R-:W-:-:S13]  /*54a0*/  ISETP.NE.AND P0, PT, R6, 0x3f, PT ;  /* 0x0000003f0600780c */ /* 0x004fda0003f05270 */
[----:B------:R-:W-:Y:S05]  /*54b0*/  @!P0 BRA `(.L_x_30) ;  /* 0x0000000400288947 */ /* 0x000fea0003800000 */
[----:B------:R-:W-:Y:S01]  /*54c0*/  ISETP.GE.U32.AND P0, PT, R251, 0x4, PT ;  /* 0x00000004fb00780c */ /* 0x000fe20003f06070 */
[----:B------:R-:W-:-:S12]  /*54d0*/  IMAD.MOV.U32 R11, RZ, RZ, R6 ;  /* 0x000000ffff0b7224 */ /* 0x000fd800078e0006 */
[----:B------:R-:W-:Y:S05]  /*54e0*/  @!P0 BRA `(.L_x_31) ;  /* 0x00000004000c8947 */ /* 0x000fea0003800000 */
[----:B------:R-:W-:-:S07]  /*54f0*/  IMAD.MOV.U32 R12, RZ, RZ, 0x1 ;  /* 0x00000001ff0c7424 */ /* 0x000fce00078e00ff */
.L_x_35:
        /* <DEDUP_REMOVED lines=8> */
[----:B------:R-:W-:-:S05]  /*5580*/  IMAD.MOV.U32 R7, RZ, RZ, -0x2a ;  /* 0xffffffd6ff077424 */ /* 0x000fca00078e00ff */
[----:B------:R-:W-:-:S04]  /*5590*/  VIADDMNMX.U32 R6, R6, R7, 0x2, PT ;  /* 0x0000000206067446 */ /* 0x000fc80003800007 */
[----:B------:R-:W-:-:S04]  /*55a0*/  SHF.L.U32 R13, R6, 0x2, RZ ;  /* 0x00000002060d7819 */ /* 0x000fc800000006ff */
[----:B------:R-:W0:Y:S02]  /*55b0*/  LDC R6, c[0x2][R13+0x1c] ;  /* 0x008007000d067b82 */ /* 0x000e240000000800 */
[----:B0-----:R-:W-:-:S04]  /*55c0*/  SHF.R.S32.HI R7, RZ, 0x1f, R6 ;  /* 0x0000001fff077819 */ /* 0x001fc80000011406 */
.L_x_107:
[----:B------:R-:W-:Y:S05]  /*55d0*/  BRX R6 -0x55e0                                       (*"BRANCH_TARGETS .L_x_108,.L_x_109,.L_x_110"*) ;  /* 0xffffffa806887949 */ /* 0x000fea000383ffff */
.L_x_109:
[----:B------:R-:W-:Y:S01]  /*55e0*/  IMAD.IADD R11, R16, 0x1, R11 ;  /* 0x00000001100b7824 */ /* 0x000fe200078e020b */
[----:B------:R-:W-:Y:S06]  /*55f0*/  BRA `(.L_x_34) ;  /* 0x0000000000b87947 */ /* 0x000fec0003800000 */
.L_x_108:
[----:B------:R-:W-:Y:S01]  /*5600*/  IMAD R11, R16, R11, RZ ;  /* 0x0000000b100b7224 */ /* 0x000fe200078e02ff */
[----:B------:R-:W-:Y:S06]  /*5610*/  BRA `(.L_x_34) ;  /* 0x0000000000b07947 */ /* 0x000fec0003800000 */
.L_x_33:
[----:B------:R-:W-:-:S05]  /*5620*/  IMAD.MOV.U32 R7, RZ, RZ, -0x2d ;  /* 0xffffffd3ff077424 */ /* 0x000fca00078e00ff */
[----:B------:R-:W-:-:S05]  /*5630*/  VIADDMNMX.U32 R6, R6, R7, 0x3, PT ;  /* 0x0000000306067446 */ /* 0x000fca0003800007 */
[----:B------:R-:W-:-:S04]  /*5640*/  IMAD.SHL.U32 R13, R6, 0x4, RZ ;  /* 0x00000004060d7824 */ /* 0x000fc800078e00ff */
[----:B------:R-:W0:Y:S02]  /*5650*/  LDC R6, c[0x2][R13+0x28] ;  /* 0x00800a000d067b82 */ /* 0x000e240000000800 */
[----:B0-----:R-:W-:-:S04]  /*5660*/  SHF.R.S32.HI R7, RZ, 0x1f, R6 ;  /* 0x0000001fff077819 */ /* 0x001fc80000011406 */
.L_x_111:
[----:B------:R-:W-:Y:S05]  /*5670*/  BRX R6 -0x5680                                       (*"BRANCH_TARGETS .L_x_112,.L_x_113,.L_x_114"*) ;  /* 0xffffffa806607949 */ /* 0x000fea000383ffff */
.L_x_114:
        /* <DEDUP_REMOVED lines=8> */
[----:B0-----:R-:W-:Y:S02]  /*5700*/  IADD3 R6, PT, PT, R13, 0xffffffe, RZ ;  /* 0x0ffffffe0d067810 */ /* 0x001fe40007ffe0ff */
[----:B------:R-:W-:-:S04]  /*5710*/  IADD3 R13, PT, PT, RZ, -R20, RZ ;  /* 0x80000014ff0d7210 */ /* 0x000fc80007ffe0ff */
[----:B------:R0:W1:Y:S02]  /*5720*/  F2I.FTZ.U32.TRUNC.NTZ R7, R6 ;  /* 0x0000000600077305 */ /* 0x000064000021f000 */
[----:B0-----:R-:W-:Y:S02]  /*5730*/  IMAD.MOV.U32 R6, RZ, RZ, RZ ;  /* 0x000000ffff067224 */ /* 0x001fe400078e00ff */
        /* <DEDUP_REMOVED lines=12> */
[----:B------:R-:W-:-:S03]  /*5800*/  ISETP.NE.AND P1, PT, R16, RZ, PT ;  /* 0x000000ff1000720c */ /* 0x000fc60003f25270 */
[----:B------:R-:W-:-:S05]  /*5810*/  @!P2 IMAD.MOV R13, RZ, RZ, -R13 ;  /* 0x000000ffff0da224 */ /* 0x000fca00078e0a0d */
[----:B------:R-:W-:-:S04]  /*5820*/  SEL R13, R14, R13, !P1 ;  /* 0x0000000d0e0d7207 */ /* 0x000fc80004800000 */
[----:B------:R-:W-:-:S13]  /*5830*/  ISETP.NE.AND P2, PT, R13, RZ, PT ;  /* 0x000000ff0d00720c */ /* 0x000fda0003f45270 */
[----:B------:R-:W-:Y:S05]  /*5840*/  @P2 EXIT ;  /* 0x000000000000294d */ /* 0x000fea0003800000 */
[----:B------:R-:W-:Y:S02]  /*5850*/  ISETP.GE.U32.AND P2, PT, R6, R15, PT ;  /* 0x0000000f0600720c */ /* 0x000fe40003f46070 */
[----:B------:R-:W-:Y:S02]  /*5860*/  LOP3.LUT R11, R11, R16, RZ, 0x3c, !PT ;  /* 0x000000100b0b7212 */ /* 0x000fe400078e3cff */
[----:B------:R-:W-:Y:S02]  /*5870*/  @!P0 IADD3 R7, PT, PT, R7, 0x1, RZ ;  /* 0x0000000107078810 */ /* 0x000fe40007ffe0ff */
[----:B------:R-:W-:-:S07]  /*5880*/  ISETP.GE.AND P3, PT, R11, RZ, PT ;  /* 0x000000ff0b00720c */ /* 0x000fce0003f66270 */
[----:B------:R-:W-:-:S06]  /*5890*/  @P2 VIADD R7, R7, 0x1 ;  /* 0x0000000107072836 */ /* 0x000fcc0000000000 */
[----:B------:R-:W-:-:S05]  /*58a0*/  @!P3 IMAD.MOV R7, RZ, RZ, -R7 ;  /* 0x000000ffff07b224 */ /* 0x000fca00078e0a07 */
[----:B------:R-:W-:Y:S01]  /*58b0*/  SEL R11, R14, R7, !P1 ;  /* 0x000000070e0b7207 */ /* 0x000fe20004800000 */
[----:B------:R-:W-:Y:S06]  /*58c0*/  BRA `(.L_x_34) ;  /* 0x0000000000047947 */ /* 0x000fec0003800000 */
.L_x_112:
[----:B------:R-:W-:-:S07]  /*58d0*/  IMAD.IADD R11, R11, 0x1, -R16 ;  /* 0x000000010b0b7824 */ /* 0x000fce00078e0a10 */
.L_x_34:
[----:B------:R-:W-:Y:S05]  /*58e0*/  BSYNC.RELIABLE B2 ;  /* 0x0000000000027941 */ /* 0x000fea0003800100 */
.L_x_32:
[----:B------:R-:W-:-:S04]  /*58f0*/  IADD3 R12, PT, PT, R12, 0x2, RZ ;  /* 0x000000020c0c7810 */ /* 0x000fc80007ffe0ff */
[----:B------:R-:W-:-:S13]  /*5900*/  ISETP.GE.AND P0, PT, R12, R5, PT ;  /* 0x000000050c00720c */ /* 0x000fda0003f06270 */
[----:B------:R-:W-:Y:S05]  /*5910*/  @!P0 BRA `(.L_x_35) ;  /* 0xfffffff800f88947 */ /* 0x000fea000383ffff */
.L_x_31:
[----:B------:R-:W-:-:S06]  /*5920*/  IMAD R6, R10, 0x4, R9 ;  /* 0x000000040a067824 */ /* 0x000fcc00078e0209 */
[----:B------:R-:W2:Y:S02]  /*5930*/  LDL R6, [R6] ;  /* 0x0000000006067983 */ /* 0x000ea40000100800 */
[----:B--2---:R-:W-:-:S13]  /*5940*/  ISETP.NE.AND P0, PT, R11, R6, PT ;  /* 0x000000060b00720c */ /* 0x004fda0003f05270 */
[----:B------:R-:W-:Y:S05]  /*5950*/  @P0 EXIT ;  /* 0x000000000000094d */ /* 0x000fea0003800000 */
.L_x_30:
[----:B------:R-:W-:Y:S05]  /*5960*/  BSYNC.RELIABLE B1 ;  /* 0x0000000000017941 */ /* 0x000fea0003800100 */
.L_x_29:
[----:B------:R-:W-:-:S05]  /*5970*/  VIADD R10, R10, 0x2 ;  /* 0x000000020a0a7836 */ /* 0x000fca0000000000 */
[----:B------:R-:W-:-:S13]  /*5980*/  ISETP.GE.AND P0, PT, R10, R8, PT ;  /* 0x000000080a00720c */ /* 0x000fda0003f06270 */
[----:B------:R-:W-:Y:S05]  /*5990*/  @!P0 BRA `(.L_x_36) ;  /* 0xfffffff800b48947 */ /* 0x000fea000383ffff */
.L_x_19:
[----:B------:R-:W-:Y:S05]  /*59a0*/  BPT.TRAP 0x1 ;  /* 0x000000040000795c */ /* 0x000fea0000300000 */
.L_x_1:
[----:B------:R-:W4:Y:S01]  /*59b0*/  LDL.LU R6, [R1+0x93f4] ;  /* 0x0093f40001067983 */ /* 0x000f220000300800 */
[----:B--23--:R-:W-:Y:S01]  /*59c0*/  IMAD.MOV.U32 R7, RZ, RZ, RZ ;  /* 0x000000ffff077224 */ /* 0x00cfe200078e00ff */
[----:B------:R-:W-:Y:S01]  /*59d0*/  ISETP.GE.AND P0, PT, R4, 0x1, PT ;  /* 0x000000010400780c */ /* 0x000fe20003f06270 */
[----:B------:R-:W-:Y:S03]  /*59e0*/  BSSY.RECONVERGENT B1, `(.L_x_37) ;  /* 0x000001f000017945 */ /* 0x000fe60003800200 */
[----:B----4-:R2:W-:Y:S09]  /*59f0*/  STL.64 [R1+0x590], R6 ;  /* 0x0005900601007387 */ /* 0x0105f20000100a00 */
[----:B------:R-:W-:Y:S05]  /*5a00*/  @!P0 BRA `(.L_x_38) ;  /* 0x0000000000708947 */ /* 0x000fea0003800000 */
[C---:B------:R-:W-:Y:S01]  /*5a10*/  ISETP.GE.U32.AND P0, PT, R4.reuse, 0x4, PT ;  /* 0x000000040400780c */ /* 0x040fe20003f06070 */
[----:B------:R-:W-:Y:S01]  /*5a20*/  BSSY.RECONVERGENT B2, `(.L_x_39) ;  /* 0x0000011000027945 */ /* 0x000fe20003800200 */
[----:B------:R-:W-:Y:S01]  /*5a30*/  LOP3.LUT R14, R4, 0x3, RZ, 0xc0, !PT ;  /* 0x00000003040e7812 */ /* 0x000fe200078ec0ff */
[----:B--2---:R-:W-:-:S03]  /*5a40*/  HFMA2 R6, -RZ, RZ, 0, 0 ;  /* 0x00000000ff067431 */ /* 0x004fc600000001ff */
[----:B------:R-:W-:-:S07]  /*5a50*/  ISETP.NE.AND P1, PT, R14, RZ, PT ;  /* 0x000000ff0e00720c */ /* 0x000fce0003f25270 */
[----:B------:R-:W-:Y:S06]  /*5a60*/  @!P0 BRA `(.L_x_40) ;  /* 0x0000000000308947 */ /* 0x000fec0003800000 */
[----:B------:R-:W-:Y:S01]  /*5a70*/  LOP3.LUT R6, R4, 0x7ffffffc, RZ, 0xc0, !PT ;  /* 0x7ffffffc04067812 */ /* 0x000fe200078ec0ff */
[----:B------:R-:W-:-:S07]  /*5a80*/  IMAD.MOV.U32 R5, RZ, RZ, RZ ;  /* 0x000000ffff057224 */ /* 0x000fce00078e00ff */
.L_x_41:
[----:B--2---:R-:W-:-:S05]  /*5a90*/  IMAD R7, R5, 0x4, R3 ;  /* 0x0000000405077824 */ /* 0x004fca00078e0203 */
[----:B0-----:R-:W1:Y:S04]  /*5aa0*/  LDL.64 R12, [R7+0x9028] ;  /* 0x00902800070c7983 */ /* 0x001e680000100a00 */
[----:B------:R-:W2:Y:S04]  /*5ab0*/  LDL R8, [R7+0x9024] ;  /* 0x0090240007087983 */ /* 0x000ea80000100800 */
[----:B------:R-:W2:Y:S01]  /*5ac0*/  LDL R11, [R7+0x9030] ;  /* 0x00903000070b7983 */ /* 0x000ea20000100800 */
[----:B------:R-:W-:-:S05]  /*5ad0*/  VIADD R5, R5, 0x4 ;  /* 0x0000000405057836 */ /* 0x000fca0000000000 */
[----:B------:R-:W-:Y:S01]  /*5ae0*/  ISETP.NE.AND P0, PT, R5, R6, PT ;  /* 0x000000060500720c */ /* 0x000fe20003f05270 */
[----:B-1----:R-:W-:Y:S01]  /*5af0*/  IMAD.MOV.U32 R9, RZ, RZ, R12 ;  /* 0x000000ffff097224 */ /* 0x002fe200078e000c */
[----:B------:R-:W-:-:S05]  /*5b00*/  MOV R10, R13 ;  /* 0x0000000d000a7202 */ /* 0x000fca0000000f00 */
[----:B--2---:R2:W-:Y:S06]  /*5b10*/  STL.128 [R7+0x490], R8 ;  /* 0x0004900807007387 */ /* 0x0045ec0000100c00 */
[----:B------:R-:W-:Y:S05]  /*5b20*/  @P0 BRA `(.L_x_41) ;  /* 0xfffffffc00d80947 */ /* 0x000fea000383ffff */
.L_x_40:
[----:B------:R-:W-:Y:S05]  /*5b30*/  BSYNC.RECONVERGENT B2 ;  /* 0x0000000000027941 */ /* 0x000fea0003800200 */
.L_x_39:
[----:B------:R-:W-:Y:S05]  /*5b40*/  @!P1 BRA `(.L_x_38) ;  /* 0x0000000000209947 */ /* 0x000fea0003800000 */
[----:B------:R-:W-:-:S07]  /*5b50*/  IMAD.MOV.U32 R5, RZ, RZ, RZ ;  /* 0x000000ffff057224 */ /* 0x000fce00078e00ff */
.L_x_42:
[----:B0-23--:R-:W-:-:S05]  /*5b60*/  IMAD R8, R6, 0x4, R3 ;  /* 0x0000000406087824 */ /* 0x00dfca00078e0203 */
[----:B------:R-:W2:Y:S01]  /*5b70*/  LDL R7, [R8+0x9024] ;  /* 0x0090240008077983 */ /* 0x000ea20000100800 */
[----:B------:R-:W-:Y:S01]  /*5b80*/  IADD3 R5, PT, PT, R5, 0x1, RZ ;  /* 0x0000000105057810 */ /* 0x000fe20007ffe0ff */
[----:B------:R-:W-:-:S03]  /*5b90*/  VIADD R6, R6, 0x1 ;  /* 0x0000000106067836 */ /* 0x000fc60000000000 */
[----:B------:R-:W-:Y:S01]  /*5ba0*/  ISETP.NE.AND P0, PT, R5, R14, PT ;  /* 0x0000000e0500720c */ /* 0x000fe20003f05270 */
[----:B--2---:R3:W-:-:S12]  /*5bb0*/  STL [R8+0x490], R7 ;  /* 0x0004900708007387 */ /* 0x0047d80000100800 */
[----:B------:R-:W-:Y:S05]  /*5bc0*/  @P0 BRA `(.L_x_42) ;  /* 0xfffffffc00e40947 */ /* 0x000fea000383ffff */
.L_x_38:
[----:B------:R-:W-:Y:S05]  /*5bd0*/  BSYNC.RECONVERGENT B1 ;  /* 0x0000000000017941 */ /* 0x000fea0003800200 */
.L_x_37:
[C---:B------:R-:W-:Y:S01]  /*5be0*/  LOP3.LUT R76, R251.reuse, 0x7ffffffc, RZ, 0xc0, !PT ;  /* 0x7ffffffcfb4c7812 */ /* 0x040fe200078ec0ff */
[C---:B------:R-:W-:Y:S01]  /*5bf0*/  VIADD R72, R251.reuse, 0xfffffffe ;  /* 0xfffffffefb487836 */ /* 0x040fe20000000000 */
[----:B------:R-:W-:Y:S01]  /*5c00*/  IADD3 R75, PT, PT, R4, -0x1, RZ ;  /* 0xffffffff044b7810 */ /* 0x000fe20007ffe0ff */
[----:B------:R-:W-:Y:S01]  /*5c10*/  VIADD R73, R251, 0xffffffff ;  /* 0xfffffffffb497836 */ /* 0x000fe20000000000 */
[----:B------:R-:W-:Y:S01]  /*5c20*/  IADD3 R78, PT, PT, R1, 0x89a0, RZ ;  /* 0x000089a0014e7810 */ /* 0x000fe20007ffe0ff */
[----:B------:R-:W-:Y:S02]  /*5c30*/  IMAD R74, R251, 0x44, R3 ;  /* 0x00000044fb4a7824 */ /* 0x000fe400078e0203 */
[C---:B------:R-:W-:Y:S02]  /*5c40*/  VIADD R77, R1.reuse, 0x8 ;  /* 0x00000008014d7836 */ /* 0x040fe40000000000 */
[----:B------:R-:W-:Y:S02]  /*5c50*/  IMAD.MOV.U32 R83, RZ, RZ, 0x1 ;  /* 0x00000001ff537424 */ /* 0x000fe400078e00ff */
[----:B------:R-:W-:-:S02]  /*5c60*/  VIADD R79, R1, 0x8890 ;  /* 0x00008890014f7836 */ /* 0x000fc40000000000 */
[----:B------:R-:W-:-:S07]  /*5c70*/  IMAD.MOV R80, RZ, RZ, -R76 ;  /* 0x000000ffff507224 */ /* 0x000fce00078e0a4c */
.L_x_95:
[----:B------:R-:W-:Y:S02]  /*5c80*/  IMAD.MOV.U32 R81, RZ, RZ, R83 ;  /* 0x000000ffff517224 */ /* 0x000fe400078e0053 */
[----:B------:R-:W-:-:S04]  /*5c90*/  VIADD R83, R83, 0xffffffff ;  /* 0xffffffff53537836 */ /* 0x000fc80000000000 */
[----:B0-2---:R-:W-:-:S05]  /*5ca0*/  IMAD R5, R83, 0x108, R2 ;  /* 0x0000010853057824 */ /* 0x005fca00078e0202 */
[----:B012---:R-:W2:Y:S04]  /*5cb0*/  LDL.64 R10, [R5+0xf8] ;  /* 0x0000f800050a7983 */ /* 0x007ea80000100a00 */
[----:B------:R-:W4:Y:S04]  /*5cc0*/  LDL.64 R14, [R5+0xe8] ;  /* 0x0000e800050e7983 */ /* 0x000f280000100a00 */
[----:B------:R-:W5:Y:S04]  /*5cd0*/  LDL.64 R18, [R5+0xd8] ;  /* 0x0000d80005127983 */ /* 0x000f680000100a00 */
[----:B------:R-:W2:Y:S04]  /*5ce0*/  LDL.64 R22, [R5+0xc8] ;  /* 0x0000c80005167983 */ /* 0x000ea80000100a00 */
        /* <DEDUP_REMOVED lines=12> */
[----:B------:R-:W2:Y:S04]  /*5db0*/  LDL.64 R68, [R5] ;  /* 0x0000000005447983 */ /* 0x000ea80000100a00 */
[----:B------:R-:W5:Y:S04]  /*5dc0*/  LDL.64 R64, [R5+0x10] ;  /* 0x0000100005407983 */ /* 0x000f680000100a00 */
[----:B------:R-:W4:Y:S04]  /*5dd0*/  LDL.64 R60, [R5+0x20] ;  /* 0x00002000053c7983 */ /* 0x000f280000100a00 */
        /* <DEDUP_REMOVED lines=12> */
[----:B---3--:R-:W3:Y:S04]  /*5ea0*/  LDL.64 R8, [R5+0xf0] ;  /* 0x0000f00005087983 */ /* 0x008ee80000100a00 */
[----:B------:R-:W3:Y:S01]  /*5eb0*/  LDL.64 R6, [R5+0x100] ;  /* 0x0001000005067983 */ /* 0x000ee20000100a00 */
[----:B------:R-:W-:Y:S03]  /*5ec0*/  BSSY.RECONVERGENT B4, `(.L_x_43) ;  /* 0x0000206000047945 */ /* 0x000fe60003800200 */
[----:B--2---:R0:W-:Y:S04]  /*5ed0*/  STL.128 [R1+0x8890], R68 ;  /* 0x0088904401007387 */ /* 0x0041e80000100c00 */
[----:B-----5:R0:W-:Y:S04]  /*5ee0*/  STL.128 [R1+0x88a0], R64 ;  /* 0x0088a04001007387 */ /* 0x0201e80000100c00 */
[----:B----4-:R0:W-:Y:S04]  /*5ef0*/  STL.128 [R1+0x88b0], R60 ;  /* 0x0088b03c01007387 */ /* 0x0101e80000100c00 */
[----:B------:R0:W-:Y:S04]  /*5f00*/  STL.128 [R1+0x88c0], R56 ;  /* 0x0088c03801007387 */ /* 0x0001e80000100c00 */
        /* <DEDUP_REMOVED lines=11> */
[----:B---3--:R0:W-:Y:S04]  /*5fc0*/  STL.128 [R1+0x8980], R8 ;  /* 0x0089800801007387 */ /* 0x0081e80000100c00 */
[----:B------:R0:W-:Y:S01]  /*5fd0*/  STL.64 [R1+0x8990], R6 ;  /* 0x0089900601007387 */ /* 0x0001e20000100a00 */
[----:B------:R-:W-:-:S04]  /*5fe0*/  ISETP.GE.AND P0, PT, R6, R4, PT ;  /* 0x000000040600720c */ /* 0x000fc80003f06270 */
[----:B------:R-:W-:-:S13]  /*5ff0*/  ISETP.GT.OR P0, PT, R7, 0x9, P0 ;  /* 0x000000090700780c */ /* 0x000fda0000704670 */
[----:B0-----:R-:W-:Y:S05]  /*6000*/  @P0 BRA `(.L_x_44) ;  /* 0x0000001c00c40947 */ /* 0x001fea0003800000 */
[----:B------:R0:W-:Y:S01]  /*6010*/  STL.64 [R5+0x90], R32 ;  /* 0x0000902005007387 */ /* 0x0001e20000100a00 */
[----:B------:R-:W-:Y:S01]  /*6020*/  ISETP.GE.AND P0, PT, R251, 0x1, PT ;  /* 0x00000001fb00780c */ /* 0x000fe20003f06270 */
[----:B------:R-:W-:Y:S02]  /*6030*/  BSSY.RECONVERGENT B3, `(.L_x_45) ;  /* 0x00000a6000037945 */ /* 0x000fe40003800200 */
[----:B------:R1:W-:Y:S04]  /*6040*/  STL.64 [R5], R68 ;  /* 0x0000004405007387 */ /* 0x0003e80000100a00 */
[----:B------:R1:W-:Y:S01]  /*6050*/  STL.64 [R5+0x8], R70 ;  /* 0x0000084605007387 */ /* 0x0003e20000100a00 */
[----:B0-----:R-:W-:Y:S01]  /*6060*/  IADD3 R33, PT, PT, R7, 0x1, RZ ;  /* 0x0000000107217810 */ /* 0x001fe20007ffe0ff */
[----:B------:R-:W-:-:S02]  /*6070*/  IMAD.MOV.U32 R32, RZ, RZ, R6 ;  /* 0x000000ffff207224 */ /* 0x000fc400078e0006 */
[----:B------:R1:W-:Y:S01]  /*6080*/  STL.64 [R5+0x10], R64 ;  /* 0x0000104005007387 */ /* 0x0003e20000100a00 */
[----:B------:R-:W-:-:S03]  /*6090*/  IMAD R6, R6, 0x4, R79 ;  /* 0x0000000406067824 */ /* 0x000fc600078e024f */
[----:B------:R1:W-:Y:S04]  /*60a0*/  STL.64 [R5+0x18], R66 ;  /* 0x0000184205007387 */ /* 0x0003e80000100a00 */
        /* <DEDUP_REMOVED lines=28> */
[----:B------:R1:W-:Y:S01]  /*6270*/  STL [R6], R7 ;  /* 0x0000000706007387 */ /* 0x0003e20000100800 */
[----:B------:R-:W-:Y:S05]  /*6280*/  @!P0 BRA `(.L_x_46) ;  /* 0x0000000800008947 */ /* 0x000fea0003800000 */
[----:B-1----:R-:W-:Y:S01]  /*6290*/  LOP3.LUT R16, R251, 0x3, RZ, 0xc0, !PT ;  /* 0x00000003fb107812 */ /* 0x002fe200078ec0ff */
[----:B------:R-:W-:-:S07]  /*62a0*/  IMAD.MOV.U32 R6, RZ, RZ, RZ ;  /* 0x000000ffff067224 */ /* 0x000fce00078e00ff */
.L_x_61:
[----:B------:R-:W-:Y:S01]  /*62b0*/  ISETP.GE.U32.AND P0, PT, R251, 0x4, PT ;  /* 0x00000004fb00780c */ /* 0x000fe20003f06070 */
[----:B------:R-:W-:Y:S01]  /*62c0*/  BSSY.RECONVERGENT B2, `(.L_x_47) ;  /* 0x0000067000027945 */ /* 0x000fe20003800200 */
[----:B-12---:R-:W-:-:S11]  /*62d0*/  HFMA2 R5, -RZ, RZ, 0, 0 ;  /* 0x00000000ff057431 */ /* 0x006fd600000001ff */
[----:B0-----:R-:W-:Y:S05]  /*62e0*/  @!P0 BRA `(.L_x_48) ;  /* 0x0000000400908947 */ /* 0x001fea0003800000 */
[----:B------:R-:W-:Y:S01]  /*62f0*/  IMAD.MOV R7, RZ, RZ, -R76 ;  /* 0x000000ffff077224 */ /* 0x000fe200078e0a4c */
[----:B------:R-:W-:Y:S01]  /*6300*/  BSSY.RELIABLE B1, `(.L_x_49) ;  /* 0x0000052000017945 */ /* 0x000fe20003800100 */
[C---:B------:R-:W-:Y:S02]  /*6310*/  IMAD R15, R6.reuse, 0x44, R78 ;  /* 0x00000044060f7824 */ /* 0x040fe400078e024e */
[----:B------:R-:W-:Y:S01]  /*6320*/  IMAD R14, R6, 0x44, R77 ;  /* 0x00000044060e7824 */ /* 0x000fe200078e024d */
[----:B------:R-:W-:Y:S01]  /*6330*/  ISETP.GE.AND P0, PT, R7, RZ, PT ;  /* 0x000000ff0700720c */ /* 0x000fe20003f06270 */
[----:B------:R-:W-:-:S12]  /*6340*/  IMAD.MOV.U32 R7, RZ, RZ, R80 ;  /* 0x000000ffff077224 */ /* 0x000fd800078e0050 */
[----:B------:R-:W-:Y:S05]  /*6350*/  @P0 BRA `(.L_x_50) ;  /* 0x0000000400300947 */ /* 0x000fea0003800000 */
[----:B------:R-:W-:Y:S01]  /*6360*/  IMAD.MOV R8, RZ, RZ, -R7 ;  /* 0x000000ffff087224 */ /* 0x000fe200078e0a07 */
[----:B------:R-:W-:Y:S01]  /*6370*/  BSSY.RECONVERGENT B8, `(.L_x_51) ;  /* 0x000002d000087945 */ /* 0x000fe20003800200 */
[----:B------:R-:W-:-:S03]  /*6380*/  PLOP3.LUT P0, PT, PT, PT, PT, 0x80, 0x8 ;  /* 0x000000000008781c */ /* 0x000fc60003f0f070 */
[----:B------:R-:W-:-:S13]  /*6390*/  ISETP.GT.AND P1, PT, R8, 0xc, PT ;  /* 0x0000000c0800780c */ /* 0x000fda0003f24270 */
[----:B------:R-:W-:Y:S05]  /*63a0*/  @!P1 BRA `(.L_x_52) ;  /* 0x0000000000a49947 */ /* 0x000fea0003800000 */
[----:B------:R-:W-:Y:S01]  /*63b0*/  BSSY.RECONVERGENT B9, `(.L_x_53) ;  /* 0x0000027000097945 */ /* 0x000fe20003800200 */
[----:B------:R-:W-:-:S13]  /*63c0*/  PLOP3.LUT P0, PT, PT, PT, PT, 0x8, 0x80 ;  /* 0x000000000080781c */ /* 0x000fda0003f0e170 */
.L_x_54:
[----:B------:R-:W2:Y:S04]  /*63d0*/  LDL R5, [R15+-0x8] ;  /* 0xfffff8000f057983 */ /* 0x000ea80000100800 */
[----:B--2---:R0:W-:Y:S04]  /*63e0*/  STL [R14+-0x8], R5 ;  /* 0xfffff8050e007387 */ /* 0x0041e80000100800 */
[----:B------:R-:W2:Y:S04]  /*63f0*/  LDL R8, [R15+-0x4] ;  /* 0xfffffc000f087983 */ /* 0x000ea80000100800 */
[----:B--2---:R1:W-:Y:S04]  /*6400*/  STL [R14+-0x4], R8 ;  /* 0xfffffc080e007387 */ /* 0x0043e80000100800 */
[----:B------:R-:W2:Y:S04]  /*6410*/  LDL R9, [R15] ;  /* 0x000000000f097983 */ /* 0x000ea80000100800 */
[----:B--2---:R2:W-:Y:S04]  /*6420*/  STL [R14], R9 ;  /* 0x000000090e007387 */ /* 0x0045e80000100800 */
[----:B------:R-:W3:Y:S04]  /*6430*/  LDL R10, [R15+0x4] ;  /* 0x000004000f0a7983 */ /* 0x000ee80000100800 */
[----:B---3--:R3:W-:Y:S04]  /*6440*/  STL [R14+0x4], R10 ;  /* 0x0000040a0e007387 */ /* 0x0087e80000100800 */
[----:B------:R-:W4:Y:S04]  /*6450*/  LDL R11, [R15+0x8] ;  /* 0x000008000f0b7983 */ /* 0x000f280000100800 */
[----:B----4-:R4:W-:Y:S04]  /*6460*/  STL [R14+0x8], R11 ;  /* 0x0000080b0e007387 */ /* 0x0109e80000100800 */
[----:B------:R-:W5:Y:S04]  /*6470*/  LDL R12, [R15+0xc] ;  /* 0x00000c000f0c7983 */ /* 0x000f680000100800 */
[----:B-----5:R5:W-:Y:S04]  /*6480*/  STL [R14+0xc], R12 ;  /* 0x00000c0c0e007387 */ /* 0x020be80000100800 */
[----:B0-----:R-:W2:Y:S04]  /*6490*/  LDL R5, [R15+0x10] ;  /* 0x000010000f057983 */ /* 0x001ea80000100800 */
[----:B--2---:R0:W-:Y:S04]  /*64a0*/  STL [R14+0x10], R5 ;  /* 0x000010050e007387 */ /* 0x0041e80000100800 */
[----:B-1----:R-:W2:Y:S04]  /*64b0*/  LDL R8, [R15+0x14] ;  /* 0x000014000f087983 */ /* 0x002ea80000100800 */
[----:B--2---:R1:W-:Y:S04]  /*64c0*/  STL [R14+0x14], R8 ;  /* 0x000014080e007387 */ /* 0x0043e80000100800 */
[----:B------:R-:W2:Y:S04]  /*64d0*/  LDL R9, [R15+0x18] ;  /* 0x000018000f097983 */ /* 0x000ea80000100800 */
[----:B--2---:R2:W-:Y:S04]  /*64e0*/  STL [R14+0x18], R9 ;  /* 0x000018090e007387 */ /* 0x0045e80000100800 */
[----:B---3--:R-:W3:Y:S04]  /*64f0*/  LDL R10, [R15+0x1c] ;  /* 0x00001c000f0a7983 */ /* 0x008ee80000100800 */
[----:B---3--:R3:W-:Y:S04]  /*6500*/  STL [R14+0x1c], R10 ;  /* 0x00001c0a0e007387 */ /* 0x0087e80000100800 */
[----:B----4-:R-:W4:Y:S04]  /*6510*/  LDL R11, [R15+0x20] ;  /* 0x000020000f0b7983 */ /* 0x010f280000100800 */
[----:B----4-:R-:W-:Y:S04]  /*6520*/  STL [R14+0x20], R11 ;  /* 0x0000200b0e007387 */ /* 0x010fe80000100800 */
[----:B-----5:R-:W4:Y:S04]  /*6530*/  LDL R12, [R15+0x24] ;  /* 0x000024000f0c7983 */ /* 0x020f280000100800 */
[----:B----4-:R-:W-:Y:S04]  /*6540*/  STL [R14+0x24], R12 ;  /* 0x0000240c0e007387 */ /* 0x010fe80000100800 */
[----:B0-----:R-:W4:Y:S04]  /*6550*/  LDL R5, [R15+0x28] ;  /* 0x000028000f057983 */ /* 0x001f280000100800 */
[----:B----4-:R-:W-:Y:S04]  /*6560*/  STL [R14+0x28], R5 ;  /* 0x000028050e007387 */ /* 0x010fe80000100800 */
[----:B-1----:R-:W4:Y:S04]  /*6570*/  LDL R8, [R15+0x2c] ;  /* 0x00002c000f087983 */ /* 0x002f280000100800 */
[----:B----4-:R-:W-:Y:S04]  /*6580*/  STL [R14+0x2c], R8 ;  /* 0x00002c080e007387 */ /* 0x010fe80000100800 */
[----:B--2---:R-:W2:Y:S01]  /*6590*/  LDL R9, [R15+0x30] ;  /* 0x000030000f097983 */ /* 0x004ea20000100800 */
[----:B------:R-:W-:-:S04]  /*65a0*/  IADD3 R7, PT, PT, R7, 0x10, RZ ;  /* 0x0000001007077810 */ /* 0x000fc80007ffe0ff */
[----:B------:R-:W-:Y:S01]  /*65b0*/  ISETP.GE.AND P1, PT, R7, -0xc, PT ;  /* 0xfffffff40700780c */ /* 0x000fe20003f26270 */
[----:B--2---:R-:W-:Y:S04]  /*65c0*/  STL [R14+0x30], R9 ;  /* 0x000030090e007387 */ /* 0x004fe80000100800 */
[----:B---3--:R0:W2:Y:S02]  /*65d0*/  LDL R10, [R15+0x34] ;  /* 0x000034000f0a7983 */ /* 0x0080a40000100800 */
[----:B0-----:R-:W-:Y:S02]  /*65e0*/  VIADD R15, R15, 0x40 ;  /* 0x000000400f0f7836 */ /* 0x001fe40000000000 */
[----:B--2---:R0:W-:Y:S02]  /*65f0*/  STL [R14+0x34], R10 ;  /* 0x0000340a0e007387 */ /* 0x0041e40000100800 */
[----:B0-----:R-:W-:-:S02]  /*6600*/  VIADD R14, R14, 0x40 ;  /* 0x000000400e0e7836 */ /* 0x001fc40000000000 */
[----:B------:R-:W-:Y:S05]  /*6610*/  @!P1 BRA `(.L_x_54) ;  /* 0xfffffffc006c9947 */ /* 0x000fea000383ffff */
[----:B------:R-:W-:Y:S05]  /*6620*/  BSYNC.RECONVERGENT B9 ;  /* 0x0000000000097941 */ /* 0x000fea0003800200 */
.L_x_53:
[----:B------:R-:W-:-:S07]  /*6630*/  IMAD.MOV.U32 R5, RZ, RZ, R76 ;  /* 0x000000ffff057224 */ /* 0x000fce00078e004c */
.L_x_52:
[----:B------:R-:W-:Y:S05]  /*6640*/  BSYNC.RECONVERGENT B8 ;  /* 0x0000000000087941 */ /* 0x000fea0003800200 */
.L_x_51:
[----:B------:R-:W-:Y:S01]  /*6650*/  IADD3 R8, PT, PT, -R7, RZ, RZ ;  /* 0x000000ff07087210 */ /* 0x000fe20007ffe1ff */
[----:B------:R-:W-:Y:S03]  /*6660*/  BSSY.RECONVERGENT B8, `(.L_x_55) ;  /* 0x0000018000087945 */ /* 0x000fe60003800200 */
[----:B------:R-:W-:-:S13]  /*6670*/  ISETP.GT.AND P1, PT, R8, 0x4, PT ;  /* 0x000000040800780c */ /* 0x000fda0003f24270 */
[----:B------:R-:W-:Y:S05]  /*6680*/  @!P1 BRA `(.L_x_56) ;  /* 0x0000000000549947 */ /* 0x000fea0003800000 */
[----:B------:R-:W2:Y:S04]  /*6690*/  LDL R5, [R15+-0x8] ;  /* 0xfffff8000f057983 */ /* 0x000ea80000100800 */
[----:B--2---:R-:W-:Y:S04]  /*66a0*/  STL [R14+-0x8], R5 ;  /* 0xfffff8050e007387 */ /* 0x004fe80000100800 */
[----:B------:R-:W2:Y:S04]  /*66b0*/  LDL R8, [R15+-0x4] ;  /* 0xfffffc000f087983 */ /* 0x000ea80000100800 */
[----:B--2---:R0:W-:Y:S04]  /*66c0*/  STL [R14+-0x4], R8 ;  /* 0xfffffc080e007387 */ /* 0x0041e80000100800 */
[----:B------:R-:W2:Y:S04]  /*66d0*/  LDL R9, [R15] ;  /* 0x000000000f097983 */ /* 0x000ea80000100800 */
[----:B--2---:R-:W-:Y:S04]  /*66e0*/  STL [R14], R9 ;  /* 0x000000090e007387 */ /* 0x004fe80000100800 */
[----:B------:R-:W2:Y:S04]  /*66f0*/  LDL R10, [R15+0x4] ;  /* 0x000004000f0a7983 */ /* 0x000ea80000100800 */
[----:B--2---:R-:W-:Y:S04]  /*6700*/  STL [R14+0x4], R10 ;  /* 0x0000040a0e007387 */ /* 0x004fe80000100800 */
[----:B------:R-:W2:Y:S04]  /*6710*/  LDL R11, [R15+0x8] ;  /* 0x000008000f0b7983 */ /* 0x000ea80000100800 */
[----:B--2---:R-:W-:Y:S04]  /*6720*/  STL [R14+0x8], R11 ;  /* 0x0000080b0e007387 */ /* 0x004fe80000100800 */
[----:B------:R-:W2:Y:S04]  /*6730*/  LDL R12, [R15+0xc] ;  /* 0x00000c000f0c7983 */ /* 0x000ea80000100800 */
[----:B--2---:R-:W-:Y:S04]  /*6740*/  STL [R14+0xc], R12 ;  /* 0x00000c0c0e007387 */ /* 0x004fe80000100800 */
[----:B------:R-:W2:Y:S04]  /*6750*/  LDL R13, [R15+0x10] ;  /* 0x000010000f0d7983 */ /* 0x000ea80000100800 */
[----:B--2---:R-:W-:Y:S04]  /*6760*/  STL [R14+0x10], R13 ;  /* 0x0000100d0e007387 */ /* 0x004fe80000100800 */
[----:B0-----:R0:W2:Y:S01]  /*6770*/  LDL R8, [R15+0x14] ;  /* 0x000014000f087983 */ /* 0x0010a20000100800 */
[----:B------:R-:W-:Y:S01]  /*6780*/  PLOP3.LUT P0, PT, PT, PT, PT, 0x8, 0x80 ;  /* 0x000000000080781c */ /* 0x000fe20003f0e170 */
[----:B------:R-:W-:-:S02]  /*6790*/  VIADD R7, R7, 0x8 ;  /* 0x0000000807077836 */ /* 0x000fc40000000000 */
[----:B------:R-:W-:Y:S02]  /*67a0*/  IMAD.MOV.U32 R5, RZ, RZ, R76 ;  /* 0x000000ffff057224 */ /* 0x000fe400078e004c */
[----:B0-----:R-:W-:Y:S01]  /*67b0*/  VIADD R15, R15, 0x20 ;  /* 0x000000200f0f7836 */ /* 0x001fe20000000000 */
[----:B--2---:R0:W-:Y:S02]  /*67c0*/  STL [R14+0x14], R8 ;  /* 0x000014080e007387 */ /* 0x0041e40000100800 */
[----:B0-----:R-:W-:-:S07]  /*67d0*/  IADD3 R14, PT, PT, R14, 0x20, RZ ;  /* 0x000000200e0e7810 */ /* 0x001fce0007ffe0ff */
.L_x_56:
[----:B------:R-:W-:Y:S05]  /*67e0*/  BSYNC.RECONVERGENT B8 ;  /* 0x0000000000087941 */ /* 0x000fea0003800200 */
.L_x_55:
[----:B------:R-:W-:-:S13]  /*67f0*/  ISETP.NE.OR P0, PT, R7, RZ, P0 ;  /* 0x000000ff0700720c */ /* 0x000fda0000705670 */
[----:B------:R-:W-:Y:S05]  /*6800*/  @!P0 BREAK.RELIABLE B1 ;  /* 0x0000000000018942 */ /* 0x000fea0003800100 */
[----:B------:R-:W-:Y:S05]  /*6810*/  @!P0 BRA `(.L_x_48) ;  /* 0x0000000000448947 */ /* 0x000fea0003800000 */
.L_x_50:
[----:B------:R-:W-:Y:S05]  /*6820*/  BSYNC.RELIABLE B1 ;  /* 0x0000000000017941 */ /* 0x000fea0003800100 */
.L_x_49:
[----:B------:R-:W-:Y:S01]  /*6830*/  BSSY.RECONVERGENT B1, `(.L_x_57) ;  /* 0x000000e000017945 */ /* 0x000fe20003800200 */
.L_x_58:
[----:B------:R-:W2:Y:S04]  /*6840*/  LDL R5, [R15+-0x8] ;  /* 0xfffff8000f057983 */ /* 0x000ea80000100800 */
[----:B--2---:R-:W-:Y:S04]  /*6850*/  STL [R14+-0x8], R5 ;  /* 0xfffff8050e007387 */ /* 0x004fe80000100800 */
[----:B------:R-:W2:Y:S04]  /*6860*/  LDL R8, [R15+-0x4] ;  /* 0xfffffc000f087983 */ /* 0x000ea80000100800 */
[----:B--2---:R-:W-:Y:S04]  /*6870*/  STL [R14+-0x4], R8 ;  /* 0xfffffc080e007387 */ /* 0x004fe80000100800 */
[----:B------:R-:W2:Y:S01]  /*6880*/  LDL R9, [R15] ;  /* 0x000000000f097983 */ /* 0x000ea20000100800 */
[----:B------:R-:W-:-:S05]  /*6890*/  VIADD R7, R7, 0x4 ;  /* 0x0000000407077836 */ /* 0x000fca0000000000 */
[----:B------:R-:W-:Y:S01]  /*68a0*/  ISETP.NE.AND P0, PT, R7, RZ, PT ;  /* 0x000000ff0700720c */ /* 0x000fe20003f05270 */
[----:B--2---:R-:W-:Y:S04]  /*68b0*/  STL [R14], R9 ;  /* 0x000000090e007387 */ /* 0x004fe80000100800 */
[----:B------:R0:W2:Y:S02]  /*68c0*/  LDL R10, [R15+0x4] ;  /* 0x000004000f0a7983 */ /* 0x0000a40000100800 */
[----:B0-----:R-:W-:Y:S02]  /*68d0*/  VIADD R15, R15, 0x10 ;  /* 0x000000100f0f7836 */ /* 0x001fe40000000000 */
[----:B--2---:R0:W-:Y:S02]  /*68e0*/  STL [R14+0x4], R10 ;  /* 0x0000040a0e007387 */ /* 0x0041e40000100800 */
[----:B0-----:R-:W-:-:S02]  /*68f0*/  VIADD R14, R14, 0x10 ;  /* 0x000000100e0e7836 */ /* 0x001fc40000000000 */
[----:B------:R-:W-:Y:S05]  /*6900*/  @P0 BRA `(.L_x_58) ;  /* 0xfffffffc00cc0947 */ /* 0x000fea000383ffff */
[----:B------:R-:W-:Y:S05]  /*6910*/  BSYNC.RECONVERGENT B1 ;  /* 0x0000000000017941 */ /* 0x000fea0003800200 */
.L_x_57:
[----:B------:R-:W-:-:S07]  /*6920*/  MOV R5, R76 ;  /* 0x0000004c00057202 */ /* 0x000fce0000000f00 */
.L_x_48:
[----:B------:R-:W-:Y:S05]  /*6930*/  BSYNC.RECONVERGENT B2 ;  /* 0x0000000000027941 */ /* 0x000fea0003800200 */
.L_x_47:
[----:B------:R-:W-:Y:S01]  /*6940*/  ISETP.NE.AND P0, PT, R16, RZ, PT ;  /* 0x000000ff1000720c */ /* 0x000fe20003f05270 */
[----:B------:R-:W-:-:S12]  /*6950*/  BSSY.RECONVERGENT B1, `(.L_x_59) ;  /* 0x0000010000017945 */ /* 0x000fd80003800200 */
[----:B------:R-:W-:Y:S05]  /*6960*/  @!P0 BRA `(.L_x_60) ;  /* 0x0000000000388947 */ /* 0x000fea0003800000 */
[----:B------:R-:W-:-:S04]  /*6970*/  IMAD R8, R6, 0x44, R0 ;  /* 0x0000004406087824 */ /* 0x000fc800078e0200 */
[----:B------:R-:W-:-:S05]  /*6980*/  IMAD R8, R5, 0x4, R8 ;  /* 0x0000000405087824 */ /* 0x000fca00078e0208 */
[----:B------:R-:W2:Y:S01]  /*6990*/  LDL R7, [R8] ;  /* 0x0000000008077983 */ /* 0x000ea20000100800 */
[----:B------:R-:W-:Y:S01]  /*69a0*/  IMAD R10, R6, 0x44, R3 ;  /* 0x00000044060a7824 */ /* 0x000fe200078e0203 */
[----:B------:R-:W-:-:S03]  /*69b0*/  ISETP.NE.AND P0, PT, R16, 0x1, PT ;  /* 0x000000011000780c */ /* 0x000fc60003f05270 */
[----:B------:R-:W-:-:S05]  /*69c0*/  IMAD R10, R5, 0x4, R10 ;  /* 0x00000004050a7824 */ /* 0x000fca00078e020a */
[----:B--2---:R0:W-:Y:S05]  /*69d0*/  STL [R10], R7 ;  /* 0x000000070a007387 */ /* 0x0041ea0000100800 */
[----:B------:R-:W-:Y:S05]  /*69e0*/  @!P0 BRA `(.L_x_60) ;  /* 0x0000000000188947 */ /* 0x000fea0003800000 */
[----:B------:R-:W2:Y:S01]  /*69f0*/  LDL R5, [R8+0x4] ;  /* 0x0000040008057983 */ /* 0x000ea20000100800 */
[----:B------:R-:W-:-:S03]  /*6a00*/  ISETP.NE.AND P0, PT, R16, 0x2, PT ;  /* 0x000000021000780c */ /* 0x000fc60003f05270 */
[----:B--2---:R1:W-:Y:S10]  /*6a10*/  STL [R10+0x4], R5 ;  /* 0x000004050a007387 */ /* 0x0043f40000100800 */
[----:B------:R-:W-:Y:S05]  /*6a20*/  @!P0 BRA `(.L_x_60) ;  /* 0x0000000000088947 */ /* 0x000fea0003800000 */
[----:B-1----:R-:W2:Y:S04]  /*6a30*/  LDL R5, [R8+0x8] ;  /* 0x0000080008057983 */ /* 0x002ea80000100800 */
[----:B--2---:R2:W-:Y:S02]  /*6a40*/  STL [R10+0x8], R5 ;  /* 0x000008050a007387 */ /* 0x0045e40000100800 */
.L_x_60:
[----:B------:R-:W-:Y:S05]  /*6a50*/  BSYNC.RECONVERGENT B1 ;  /* 0x0000000000017941 */ /* 0x000fea0003800200 */
.L_x_59:
[----:B------:R-:W-:-:S05]  /*6a60*/  VIADD R6, R6, 0x1 ;  /* 0x0000000106067836 */ /* 0x000fca0000000000 */
[----:B------:R-:W-:-:S13]  /*6a70*/  ISETP.NE.AND P0, PT, R6, R251, PT ;  /* 0x000000fb0600720c */ /* 0x000fda0003f05270 */
[----:B------:R-:W-:Y:S05]  /*6a80*/  @P0 BRA `(.L_x_61) ;  /* 0xfffffff800080947 */ /* 0x000fea000383ffff */
.L_x_46:
[----:B------:R-:W-:Y:S05]  /*6a90*/  BSYNC.RECONVERGENT B3 ;  /* 0x0000000000037941 */ /* 0x000fea0003800200 */
.L_x_45:
[----:B------:R-:W-:Y:S01]  /*6aa0*/  ISETP.GE.AND P0, PT, R4, 0x1, PT ;  /* 0x000000010400780c */ /* 0x000fe20003f06270 */
[----:B------:R-:W-:-:S12]  /*6ab0*/  BSSY.RECONVERGENT B1, `(.L_x_62) ;  /* 0x000004b000017945 */ /* 0x000fd80003800200 */
[----:B------:R-:W-:Y:S05]  /*6ac0*/  @!P0 BRA `(.L_x_63) ;  /* 0x0000000400248947 */ /* 0x000fea0003800000 */
[C---:B------:R-:W-:Y:S01]  /*6ad0*/  ISETP.GE.U32.AND P0, PT, R4.reuse, 0x4, PT ;  /* 0x000000040400780c */ /* 0x040fe20003f06070 */
[----:B------:R-:W-:Y:S01]  /*6ae0*/  BSSY.RECONVERGENT B2, `(.L_x_64) ;  /* 0x0000026000027945 */ /* 0x000fe20003800200 */
[----:B-12---:R-:W-:Y:S01]  /*6af0*/  HFMA2 R5, -RZ, RZ, 0, 0 ;  /* 0x00000000ff057431 */ /* 0x006fe200000001ff */
[----:B------:R-:W-:-:S10]  /*6b00*/  LOP3.LUT R17, R4, 0x3, RZ, 0xc0, !PT ;  /* 0x0000000304117812 */ /* 0x000fd400078ec0ff */
[----:B------:R-:W-:Y:S05]  /*6b10*/  @!P0 BRA `(.L_x_65) ;  /* 0x0000000000888947 */ /* 0x000fea0003800000 */
[----:B------:R-:W-:Y:S01]  /*6b20*/  LOP3.LUT R5, R4, 0x7ffffffc, RZ, 0xc0, !PT ;  /* 0x7ffffffc04057812 */ /* 0x000fe200078ec0ff */
[----:B------:R-:W-:-:S07]  /*6b30*/  IMAD.MOV.U32 R6, RZ, RZ, RZ ;  /* 0x000000ffff067224 */ /* 0x000fce00078e00ff */
.L_x_68:
[----:B0-----:R-:W-:-:S05]  /*6b40*/  IMAD R7, R6, 0x4, R79 ;  /* 0x0000000406077824 */ /* 0x001fca00078e024f */
[----:B------:R-:W2:Y:S01]  /*6b50*/  LDL R9, [R7] ;  /* 0x0000000007097983 */ /* 0x000ea20000100800 */
[----:B------:R-:W-:Y:S01]  /*6b60*/  IMAD R8, R6, 0x8, R0 ;  /* 0x0000000806087824 */ /* 0x000fe200078e0200 */
[----:B--2---:R-:W-:-:S13]  /*6b70*/  ISETP.NE.AND P0, PT, R9, 0x3f, PT ;  /* 0x0000003f0900780c */ /* 0x004fda0003f05270 */
[----:B------:R-:W2:Y:S02]  /*6b80*/  @P0 LDL.64 R10, [R8+0x488] ;  /* 0x00048800080a0983 */ /* 0x000ea40000100a00 */
        /* <DEDUP_REMOVED lines=25> */
.L_x_67:
[----:B------:R-:W-:Y:S05]  /*6d20*/  BSYNC.RECONVERGENT B3 ;  /* 0x0000000000037941 */ /* 0x000fea0003800200 */
.L_x_66:
[----:B------:R-:W-:Y:S05]  /*6d30*/  @P1 BRA `(.L_x_68) ;  /* 0xfffffffc00801947 */ /* 0x000fea000383ffff */
.L_x_65:
[----:B------:R-:W-:Y:S05]  /*6d40*/  BSYNC.RECONVERGENT B2 ;  /* 0x0000000000027941 */ /* 0x000fea0003800200 */
.L_x_64:
[----:B------:R-:W-:-:S13]  /*6d50*/  ISETP.NE.AND P0, PT, R17, RZ, PT ;  /* 0x000000ff1100720c */ /* 0x000fda0003f05270 */
[----:B------:R-:W-:Y:S05]  /*6d60*/  @!P0 BRA `(.L_x_63) ;  /* 0x00000000007c8947 */ /* 0x000fea0003800000 */
[----:B------:R-:W-:-:S05]  /*6d70*/  IMAD R6, R5, 0x4, R79 ;  /* 0x0000000405067824 */ /* 0x000fca00078e024f */
[----:B0-----:R-:W2:Y:S01]  /*6d80*/  LDL R7, [R6] ;  /* 0x0000000006077983 */ /* 0x001ea20000100800 */
[----:B------:R-:W-:Y:S01]  /*6d90*/  BSSY.RECONVERGENT B2, `(.L_x_69) ;  /* 0x0000009000027945 */ /* 0x000fe20003800200 */
[----:B------:R-:W-:Y:S01]  /*6da0*/  ISETP.NE.AND P1, PT, R17, 0x1, PT ;  /* 0x000000011100780c */ /* 0x000fe20003f25270 */
[----:B------:R-:W-:Y:S01]  /*6db0*/  IMAD R5, R5, 0x8, R0 ;  /* 0x0000000805057824 */ /* 0x000fe200078e0200 */
[----:B--2---:R-:W-:-:S13]  /*6dc0*/  ISETP.NE.AND P0, PT, R7, 0x3f, PT ;  /* 0x0000003f0700780c */ /* 0x004fda0003f05270 */
[----:B------:R-:W-:Y:S05]  /*6dd0*/  @!P0 BRA `(.L_x_70) ;  /* 0x0000000000108947 */ /* 0x000fea0003800000 */
[----:B------:R-:W2:Y:S02]  /*6de0*/  LDL.64 R8, [R5+0x488] ;  /* 0x0004880005087983 */ /* 0x000ea40000100a00 */
[----:B--2---:R-:W-:-:S04]  /*6df0*/  IMAD R8, R8, 0x44, R3 ;  /* 0x0000004408087824 */ /* 0x004fc800078e0203 */
[----:B------:R-:W-:-:S05]  /*6e00*/  IMAD R8, R9, 0x4, R8 ;  /* 0x0000000409087824 */ /* 0x000fca00078e0208 */
[----:B------:R0:W-:Y:S02]  /*6e10*/  STL [R8], R7 ;  /* 0x0000000708007387 */ /* 0x0001e40000100800 */
.L_x_70:
[----:B------:R-:W-:Y:S05]  /*6e20*/  BSYNC.RECONVERGENT B2 ;  /* 0x0000000000027941 */ /* 0x000fea0003800200 */
.L_x_69:
[----:B------:R-:W-:Y:S05]  /*6e30*/  @!P1 BRA `(.L_x_63) ;  /* 0x0000000000489947 */ /* 0x000fea0003800000 */
[----:B0-----:R-:W2:Y:S01]  /*6e40*/  LDL R7, [R6+0x4] ;  /* 0x0000040006077983 */ /* 0x001ea20000100800 */
[----:B------:R-:W-:Y:S01]  /*6e50*/  BSSY.RECONVERGENT B2, `(.L_x_71) ;  /* 0x0000008000027945 */ /* 0x000fe20003800200 */
[----:B------:R-:W-:Y:S02]  /*6e60*/  ISETP.NE.AND P1, PT, R17, 0x2, PT ;  /* 0x000000021100780c */ /* 0x000fe40003f25270 */
[----:B--2---:R-:W-:-:S13]  /*6e70*/  ISETP.NE.AND P0, PT, R7, 0x3f, PT ;  /* 0x0000003f0700780c */ /* 0x004fda0003f05270 */
[----:B------:R-:W-:Y:S05]  /*6e80*/  @!P0 BRA `(.L_x_72) ;  /* 0x0000000000108947 */ /* 0x000fea0003800000 */
[----:B------:R-:W2:Y:S02]  /*6e90*/  LDL.64 R8, [R5+0x490] ;  /* 0x0004900005087983 */ /* 0x000ea40000100a00 */
[----:B--2---:R-:W-:-:S05]  /*6ea0*/  IMAD R8, R8, 0x44, R3 ;  /* 0x0000004408087824 */ /* 0x004fca00078e0203 */
[----:B------:R-:W-:-:S05]  /*6eb0*/  LEA R8, R9, R8, 0x2 ;  /* 0x0000000809087211 */ /* 0x000fca00078e10ff */
[----:B------:R0:W-:Y:S02]  /*6ec0*/  STL [R8], R7 ;  /* 0x0000000708007387 */ /* 0x0001e40000100800 */
.L_x_72:
[----:B------:R-:W-:Y:S05]  /*6ed0*/  BSYNC.RECONVERGENT B2 ;  /* 0x0000000000027941 */ /* 0x000fea0003800200 */
.L_x_71:
[----:B------:R-:W-:Y:S05]  /*6ee0*/  @!P1 BRA `(.L_x_63) ;  /* 0x00000000001c9947 */ /* 0x000fea0003800000 */
[----:B------:R-:W2:Y:S02]  /*6ef0*/  LDL R9, [R6+0x8] ;  /* 0x0000080006097983 */ /* 0x000ea40000100800 */
[----:B--2---:R-:W-:-:S13]  /*6f00*/  ISETP.NE.AND P0, PT, R9, 0x3f, PT ;  /* 0x0000003f0900780c */ /* 0x004fda0003f05270 */
[----:B------:R-:W-:Y:S05]  /*6f10*/  @!P0 BRA `(.L_x_63) ;  /* 0x0000000000108947 */ /* 0x000fea0003800000 */
[----:B0-----:R-:W2:Y:S02]  /*6f20*/  LDL.64 R6, [R5+0x498] ;  /* 0x0004980005067983 */ /* 0x001ea40000100a00 */
[----:B--2---:R-:W-:-:S04]  /*6f30*/  IMAD R6, R6, 0x44, R3 ;  /* 0x0000004406067824 */ /* 0x004fc800078e0203 */
[----:B------:R-:W-:-:S05]  /*6f40*/  IMAD R6, R7, 0x4, R6 ;  /* 0x0000000407067824 */ /* 0x000fca00078e0206 */
[----:B------:R3:W-:Y:S02]  /*6f50*/  STL [R6], R9 ;  /* 0x0000000906007387 */ /* 0x0007e40000100800 */
.L_x_63:
[----:B------:R-:W-:Y:S05]  /*6f60*/  BSYNC.RECONVERGENT B1 ;  /* 0x0000000000017941 */ /* 0x000fea0003800200 */
.L_x_62:
[----:B------:R-:W-:-:S13]  /*6f70*/  ISETP.GE.AND P0, PT, R251, 0x2, PT ;  /* 0x00000002fb00780c */ /* 0x000fda0003f06270 */
[----:B------:R-:W-:Y:S05]  /*6f80*/  @!P0 BRA `(.L_x_73) ;  /* 0x0000000800e08947 */ /* 0x000fea0003800000 */
[----:B------:R-:W-:Y:S01]  /*6f90*/  BSSY.RELIABLE B5, `(.L_x_74) ;  /* 0x000005d000057945 */ /* 0x000fe20003800100 */
[----:B01----:R-:W-:-:S07]  /*6fa0*/  IMAD.MOV.U32 R8, RZ, RZ, RZ ;  /* 0x000000ffff087224 */ /* 0x003fce00078e00ff */
.L_x_84:
[----:B------:R-:W-:-:S05]  /*6fb0*/  IMAD R14, R8, 0x44, R3 ;  /* 0x00000044080e7824 */ /* 0x000fca00078e0203 */
[----:B--2---:R-:W2:Y:S01]  /*6fc0*/  LDL R5, [R14] ;  /* 0x000000000e057983 */ /* 0x004ea20000100800 */
[----:B------:R-:W-:Y:S01]  /*6fd0*/  BSSY.RELIABLE B7, `(.L_x_75) ;  /* 0x0000055000077945 */ /* 0x000fe20003800100 */
[----:B--2---:R-:W-:-:S13]  /*6fe0*/  ISETP.NE.AND P0, PT, R5, 0x3f, PT ;  /* 0x0000003f0500780c */ /* 0x004fda0003f05270 */
[----:B------:R-:W-:Y:S05]  /*6ff0*/  @!P0 BRA `(.L_x_76) ;  /* 0x0000000400488947 */ /* 0x000fea0003800000 */
[----:B------:R-:W-:-:S13]  /*7000*/  ISETP.GE.U32.AND P0, PT, R251, 0x4, PT ;  /* 0x00000004fb00780c */ /* 0x000fda0003f06070 */
[----:B------:R-:W-:Y:S05]  /*7010*/  @!P0 BRA `(.L_x_77) ;  /* 0x0000000400288947 */ /* 0x000fea0003800000 */
[----:B---3--:R-:W-:-:S07]  /*7020*/  IMAD.MOV.U32 R9, RZ, RZ, 0x1 ;  /* 0x00000001ff097424 */ /* 0x008fce00078e00ff */
.L_x_83:
[----:B------:R-:W-:-:S05]  /*7030*/  LEA R6, R9, R14, 0x2 ;  /* 0x0000000e09067211 */ /* 0x000fca00078e10ff */
[----:B------:R-:W2:Y:S02]  /*7040*/  LDL R16, [R6+0x4] ;  /* 0x0000040006107983 */ /* 0x000ea40000100800 */
[----:B--2---:R-:W-:-:S13]  /*7050*/  ISETP.NE.AND P0, PT, R16, 0x3f, PT ;  /* 0x0000003f1000780c */ /* 0x004fda0003f05270 */
[----:B------:R-:W-:Y:S05]  /*7060*/  @!P0 BRA `(.L_x_76) ;  /* 0x00000004002c8947 */ /* 0x000fea0003800000 */
[----:B------:R-:W2:Y:S01]  /*7070*/  LDL R6, [R6] ;  /* 0x0000000006067983 */ /* 0x000ea20000100800 */
[----:B------:R-:W-:Y:S01]  /*7080*/  BSSY.RELIABLE B6, `(.L_x_78) ;  /* 0x0000040000067945 */ /* 0x000fe20003800100 */
[----:B--2---:R-:W-:-:S13]  /*7090*/  ISETP.GT.AND P0, PT, R6, 0x2c, PT ;  /* 0x0000002c0600780c */ /* 0x004fda0003f04270 */
[----:B------:R-:W-:Y:S05]  /*70a0*/  @P0 BRA `(.L_x_79) ;  /* 0x00000000002c0947 */ /* 0x000fea0003800000 */
[----:B------:R-:W-:-:S13]  /*70b0*/  ISETP.NE.AND P0, PT, R6, 0x2a, PT ;  /* 0x0000002a0600780c */ /* 0x000fda0003f05270 */
[----:B------:R-:W-:Y:S05]  /*70c0*/  @!P0 BRA `(.L_x_80) ;  /* 0x00000000001c8947 */ /* 0x000fea0003800000 */
[----:B------:R-:W-:-:S13]  /*70d0*/  ISETP.NE.AND P0, PT, R6, 0x2b, PT ;  /* 0x0000002b0600780c */ /* 0x000fda0003f05270 */
[----:B------:R-:W-:Y:S05]  /*70e0*/  @P0 BREAK.RELIABLE B6 ;  /* 0x0000000000060942 */ /* 0x000fea0003800100 */
[----:B------:R-:W-:Y:S05]  /*70f0*/  @P0 BREAK.RELIABLE B7 ;  /* 0x0000000000070942 */ /* 0x000fea0003800100 */
[----:B------:R-:W-:Y:S05]  /*7100*/  @P0 BREAK.RELIABLE B5 ;  /* 0x0000000000050942 */ /* 0x000fea0003800100 */
[----:B------:R-:W-:Y:S05]  /*7110*/  @P0 BRA `(.L_x_81) ;  /* 0x0000000c007c0947 */ /* 0x000fea0003800000 */
[----:B------:R-:W-:Y:S01]  /*7120*/  IMAD.IADD R5, R16, 0x1, R5 ;  /* 0x0000000110057824 */ /* 0x000fe200078e0205 */
[----:B------:R-:W-:Y:S06]  /*7130*/  BRA `(.L_x_82) ;  /* 0x0000000000d07947 */ /* 0x000fec0003800000 */
.L_x_80:
[----:B------:R-:W-:Y:S01]  /*7140*/  IMAD R5, R16, R5, RZ ;  /* 0x0000000510057224 */ /* 0x000fe200078e02ff */
[----:B------:R-:W-:Y:S06]  /*7150*/  BRA `(.L_x_82) ;  /* 0x0000000000c87947 */ /* 0x000fec0003800000 */
.L_x_79:
[----:B------:R-:W-:-:S05]  /*7160*/  IMAD.MOV.U32 R7, RZ, RZ, -0x2d ;  /* 0xffffffd3ff077424 */ /* 0x000fca00078e00ff */
[----:B------:R-:W-:-:S05]  /*7170*/  VIADDMNMX.U32 R6, R6, R7, 0x3, PT ;  /* 0x0000000306067446 */ /* 0x000fca0003800007 */
[----:B------:R-:W-:-:S04]  /*7180*/  IMAD.SHL.U32 R10, R6, 0x4, RZ ;  /* 0x00000004060a7824 */ /* 0x000fc800078e00ff */
[----:B------:R-:W0:Y:S02]  /*7190*/  LDC R6, c[0x2][R10+0x38] ;  /* 0x00800e000a067b82 */ /* 0x000e240000000800 */
[----:B0-----:R-:W-:-:S04]  /*71a0*/  SHF.R.S32.HI R7, RZ, 0x1f, R6 ;  /* 0x0000001fff077819 */ /* 0x001fc80000011406 */
.L_x_116:
[----:B------:R-:W-:Y:S05]  /*71b0*/  BRX R6 -0x71c0                                       (*"BRANCH_TARGETS .L_x_117,.L_x_118,.L_x_119"*) ;  /* 0xffffff8c06907949 */ /* 0x000fea000383ffff */
.L_x_117:
[----:B------:R-:W-:Y:S01]  /*71c0*/  IADD3 R5, PT, PT, -R16, R5, RZ ;  /* 0x0000000510057210 */ /* 0x000fe20007ffe1ff */
[----:B------:R-:W-:Y:S06]  /*71d0*/  BRA `(.L_x_82) ;  /* 0x0000000000a87947 */ /* 0x000fec0003800000 */
.L_x_119:
[----:B------:R-:W-:-:S13]  /*71e0*/  ISETP.NE.AND P0, PT, R16, RZ, PT ;  /* 0x000000ff1000720c */ /* 0x000fda0003f05270 */
[----:B------:R-:W-:Y:S05]  /*71f0*/  @!P0 BREAK.RELIABLE B6 ;  /* 0x0000000000068942 */ /* 0x000fea0003800100 */
[----:B------:R-:W-:Y:S05]  /*7200*/  @!P0 BREAK.RELIABLE B7 ;  /* 0x0000000000078942 */ /* 0x000fea0003800100 */
[----:B------:R-:W-:Y:S05]  /*7210*/  @!P0 BREAK.RELIABLE B5 ;  /* 0x0000000000058942 */ /* 0x000fea0003800100 */
[----:B------:R-:W-:Y:S05]  /*7220*/  @!P0 BRA `(.L_x_81) ;  /* 0x0000000c00388947 */ /* 0x000fea0003800000 */
        /* <DEDUP_REMOVED lines=26> */
[----:B------:R-:W-:Y:S05]  /*73d0*/  @P2 BREAK.RELIABLE B6 ;  /* 0x0000000000062942 */ /* 0x000fea0003800100 */
[----:B------:R-:W-:Y:S05]  /*73e0*/  @P2 BREAK.RELIABLE B7 ;  /* 0x0000000000072942 */ /* 0x000fea0003800100 */
[----:B------:R-:W-:Y:S05]  /*73f0*/  @P2 BREAK.RELIABLE B5 ;  /* 0x0000000000052942 */ /* 0x000fea0003800100 */
[----:B------:R-:W-:Y:S05]  /*7400*/  @P2 BRA `(.L_x_81) ;  /* 0x0000000800c02947 */ /* 0x000fea0003800000 */
[----:B------:R-:W-:Y:S01]  /*7410*/  ISETP.GE.U32.AND P2, PT, R6, R13, PT ;  /* 0x0000000d0600720c */ /* 0x000fe20003f46070 */
[----:B------:R-:W-:Y:S01]  /*7420*/  @!P0 VIADD R7, R7, 0x1 ;  /* 0x0000000107078836 */ /* 0x000fe20000000000 */
[----:B------:R-:W-:-:S04]  /*7430*/  LOP3.LUT R5, R5, R16, RZ, 0x3c, !PT ;  /* 0x0000001005057212 */ /* 0x000fc800078e3cff */
[----:B------:R-:W-:-:S07]  /*7440*/  ISETP.GE.AND P3, PT, R5, RZ, PT ;  /* 0x000000ff0500720c */ /* 0x000fce0003f66270 */
[----:B------:R-:W-:-:S06]  /*7450*/  @P2 VIADD R7, R7, 0x1 ;  /* 0x0000000107072836 */ /* 0x000fcc0000000000 */
[----:B------:R-:W-:-:S05]  /*7460*/  @!P3 IMAD.MOV R7, RZ, RZ, -R7 ;  /* 0x000000ffff07b224 */ /* 0x000fca00078e0a07 */
[----:B------:R-:W-:-:S07]  /*7470*/  SEL R5, R10, R7, !P1 ;  /* 0x000000070a057207 */ /* 0x000fce0004800000 */
.L_x_82:
[----:B------:R-:W-:Y:S05]  /*7480*/  BSYNC.RELIABLE B6 ;  /* 0x0000000000067941 */ /* 0x000fea0003800100 */
.L_x_78:
[----:B------:R-:W-:-:S04]  /*7490*/  IADD3 R9, PT, PT, R9, 0x2, RZ ;  /* 0x0000000209097810 */ /* 0x000fc80007ffe0ff */
[----:B------:R-:W-:-:S13]  /*74a0*/  ISETP.GE.AND P0, PT, R9, R72, PT ;  /* 0x000000480900720c */ /* 0x000fda0003f06270 */
[----:B------:R-:W-:Y:S05]  /*74b0*/  @!P0 BRA `(.L_x_83) ;  /* 0xfffffff800dc8947 */ /* 0x000fea000383ffff */
.L_x_77:
[----:B---3--:R-:W-:-:S06]  /*74c0*/  IMAD R6, R73, 0x4, R14 ;  /* 0x0000000449067824 */ /* 0x008fcc00078e020e */
[----:B------:R-:W2:Y:S02]  /*74d0*/  LDL R6, [R6] ;  /* 0x0000000006067983 */ /* 0x000ea40000100800 */
[----:B--2---:R-:W-:-:S13]  /*74e0*/  ISETP.NE.AND P0, PT, R5, R6, PT ;  /* 0x000000060500720c */ /* 0x004fda0003f05270 */
[----:B------:R-:W-:Y:S05]  /*74f0*/  @P0 BREAK.RELIABLE B7 ;  /* 0x0000000000070942 */ /* 0x000fea0003800100 */
[----:B------:R-:W-:Y:S05]  /*7500*/  @P0 BREAK.RELIABLE B5 ;  /* 0x0000000000050942 */ /* 0x000fea0003800100 */
[----:B------:R-:W-:Y:S05]  /*7510*/  @P0 BRA `(.L_x_81) ;  /* 0x00000008007c0947 */ /* 0x000fea0003800000 */
.L_x_76:
[----:B------:R-:W-:Y:S05]  /*7520*/  BSYNC.RELIABLE B7 ;  /* 0x0000000000077941 */ /* 0x000fea0003800100 */
.L_x_75:
[----:B------:R-:W-:-:S05]  /*7530*/  VIADD R8, R8, 0x2 ;  /* 0x0000000208087836 */ /* 0x000fca0000000000 */
[----:B------:R-:W-:-:S13]  /*7540*/  ISETP.GE.AND P0, PT, R8, R73, PT ;  /* 0x000000490800720c */ /* 0x000fda0003f06270 */
[----:B------:R-:W-:Y:S05]  /*7550*/  @!P0 BRA `(.L_x_84) ;  /* 0xfffffff800948947 */ /* 0x000fea000383ffff */
[----:B------:R-:W-:Y:S05]  /*7560*/  BSYNC.RELIABLE B5 ;  /* 0x0000000000057941 */ /* 0x000fea0003800100 */
.L_x_74:
[----:B------:R-:W-:-:S13]  /*7570*/  ISETP.GE.AND P0, PT, R251, 0x2, PT ;  /* 0x00000002fb00780c */ /* 0x000fda0003f06270 */
[----:B------:R-:W-:Y:S05]  /*7580*/  @!P0 BRA `(.L_x_73) ;  /* 0x0000000400608947 */ /* 0x000fea0003800000 */
[----:B------:R-:W-:-:S07]  /*7590*/  IMAD.MOV.U32 R8, RZ, RZ, RZ ;  /* 0x000000ffff087224 */ /* 0x000fce00078e00ff */
.L_x_93:
[----:B------:R-:W-:-:S05]  /*75a0*/  IMAD R14, R8, 0x4, R3 ;  /* 0x00000004080e7824 */ /* 0x000fca00078e0203 */
[----:B------:R-:W2:Y:S01]  /*75b0*/  LDL R5, [R14] ;  /* 0x000000000e057983 */ /* 0x000ea20000100800 */
[----:B------:R-:W-:Y:S01]  /*75c0*/  BSSY.RELIABLE B1, `(.L_x_85) ;  /* 0x0000051000017945 */ /* 0x000fe20003800100 */
[----:B--2---:R-:W-:-:S13]  /*75d0*/  ISETP.NE.AND P0, PT, R5, 0x3f, PT ;  /* 0x0000003f0500780c */ /* 0x004fda0003f05270 */
[----:B------:R-:W-:Y:S05]  /*75e0*/  @!P0 BRA `(.L_x_86) ;  /* 0x0000000400388947 */ /* 0x000fea0003800000 */
[----:B------:R-:W-:-:S13]  /*75f0*/  ISETP.GE.AND P0, PT, R251, 0x4, PT ;  /* 0x00000004fb00780c */ /* 0x000fda0003f06270 */
[----:B------:R-:W-:Y:S05]  /*7600*/  @!P0 BRA `(.L_x_87) ;  /* 0x00000004001c8947 */ /* 0x000fea0003800000 */
[----:B---3--:R-:W-:-:S07]  /*7610*/  MOV R9, 0x1 ;  /* 0x0000000100097802 */ /* 0x008fce0000000f00 */
.L_x_92:
        /* <DEDUP_REMOVED lines=13> */
[----:B------:R-:W-:Y:S05]  /*76f0*/  @P0 BRA `(.L_x_81) ;  /* 0x0000000800040947 */ /* 0x000fea0003800000 */
[----:B------:R-:W-:Y:S01]  /*7700*/  IMAD.IADD R5, R16, 0x1, R5 ;  /* 0x0000000110057824 */ /* 0x000fe200078e0205 */
[----:B------:R-:W-:Y:S06]  /*7710*/  BRA `(.L_x_91) ;  /* 0x0000000000c87947 */ /* 0x000fec0003800000 */
.L_x_90:
[----:B------:R-:W-:Y:S01]  /*7720*/  IMAD R5, R16, R5, RZ ;  /* 0x0000000510057224 */ /* 0x000fe200078e02ff */
[----:B------:R-:W-:Y:S06]  /*7730*/  BRA `(.L_x_91) ;  /* 0x0000000000c07947 */ /* 0x000fec0003800000 */
.L_x_89:
[----:B------:R-:W-:-:S05]  /*7740*/  IMAD.MOV.U32 R7, RZ, RZ, -0x2d ;  /* 0xffffffd3ff077424 */ /* 0x000fca00078e00ff */
[----:B------:R-:W-:-:S05]  /*7750*/  VIADDMNMX.U32 R6, R6, R7, 0x3, PT ;  /* 0x0000000306067446 */ /* 0x000fca0003800007 */
[----:B------:R-:W-:-:S04]  /*7760*/  IMAD.SHL.U32 R10, R6, 0x4, RZ ;  /* 0x00000004060a7824 */ /* 0x000fc800078e00ff */
[----:B------:R-:W0:Y:S02]  /*7770*/  LDC R6, c[0x2][R10+0x48] ;  /* 0x008012000a067b82 */ /* 0x000e240000000800 */
[----:B0-----:R-:W-:-:S04]  /*7780*/  SHF.R.S32.HI R7, RZ, 0x1f, R6 ;  /* 0x0000001fff077819 */ /* 0x001fc80000011406 */
.L_x_121:
[----:B------:R-:W-:Y:S05]  /*7790*/  BRX R6 -0x77a0                                       (*"BRANCH_TARGETS .L_x_122,.L_x_123,.L_x_124"*) ;  /* 0xffffff8806187949 */ /* 0x000fea000383ffff */
.L_x_124:
[----:B------:R-:W-:-:S13]  /*77a0*/  ISETP.NE.AND P0, PT, R16, RZ, PT ;  /* 0x000000ff1000720c */ /* 0x000fda0003f05270 */
        /* <DEDUP_REMOVED lines=29> */
[----:B------:R-:W-:Y:S05]  /*7980*/  @P2 BREAK.RELIABLE B2 ;  /* 0x0000000000022942 */ /* 0x000fea0003800100 */
[----:B------:R-:W-:Y:S05]  /*7990*/  @P2 BREAK.RELIABLE B1 ;  /* 0x0000000000012942 */ /* 0x000fea0003800100 */
[----:B------:R-:W-:Y:S05]  /*79a0*/  @P2 BRA `(.L_x_81) ;  /* 0x0000000400582947 */ /* 0x000fea0003800000 */
        /* <DEDUP_REMOVED lines=8> */
.L_x_122:
[----:B------:R-:W-:-:S07]  /*7a30*/  IMAD.IADD R5, R5, 0x1, -R16 ;  /* 0x0000000105057824 */ /* 0x000fce00078e0a10 */
.L_x_91:
[----:B------:R-:W-:Y:S05]  /*7a40*/  BSYNC.RELIABLE B2 ;  /* 0x0000000000027941 */ /* 0x000fea0003800100 */
.L_x_88:
[----:B------:R-:W-:-:S04]  /*7a50*/  IADD3 R9, PT, PT, R9, 0x2, RZ ;  /* 0x0000000209097810 */ /* 0x000fc80007ffe0ff */
[----:B------:R-:W-:-:S13]  /*7a60*/  ISETP.GE.AND P0, PT, R9, R72, PT ;  /* 0x000000480900720c */ /* 0x000fda0003f06270 */
[----:B------:R-:W-:Y:S05]  /*7a70*/  @!P0 BRA `(.L_x_92) ;  /* 0xfffffff800e88947 */ /* 0x000fea000383ffff */
.L_x_87:
[----:B---3--:R-:W-:-:S06]  /*7a80*/  IMAD R6, R8, 0x4, R74 ;  /* 0x0000000408067824 */ /* 0x008fcc00078e024a */
[----:B------:R-:W2:Y:S02]  /*7a90*/  LDL R6, [R6+-0x44] ;  /* 0xffffbc0006067983 */ /* 0x000ea40000100800 */
[----:B--2---:R-:W-:-:S13]  /*7aa0*/  ISETP.NE.AND P0, PT, R5, R6, PT ;  /* 0x000000060500720c */ /* 0x004fda0003f05270 */
[----:B------:R-:W-:Y:S05]  /*7ab0*/  @P0 BREAK.RELIABLE B1 ;  /* 0x0000000000010942 */ /* 0x000fea0003800100 */
[----:B------:R-:W-:Y:S05]  /*7ac0*/  @P0 BRA `(.L_x_81) ;  /* 0x0000000400100947 */ /* 0x000fea0003800000 */
.L_x_86:
[----:B------:R-:W-:Y:S05]  /*7ad0*/  BSYNC.RELIABLE B1 ;  /* 0x0000000000017941 */ /* 0x000fea0003800100 */
.L_x_85:
[----:B------:R-:W-:-:S05]  /*7ae0*/  VIADD R8, R8, 0x2 ;  /* 0x0000000208087836 */ /* 0x000fca0000000000 */
[----:B------:R-:W-:-:S13]  /*7af0*/  ISETP.GE.AND P0, PT, R8, R73, PT ;  /* 0x000000490800720c */ /* 0x000fda0003f06270 */
[----:B------:R-:W-:Y:S05]  /*7b00*/  @!P0 BRA `(.L_x_93) ;  /* 0xfffffff800a48947 */ /* 0x000fea000383ffff */
.L_x_73:
[----:B-1-3--:R-:W3:Y:S02]  /*7b10*/  LDL R6, [R1+0x8990] ;  /* 0x0089900001067983 */ /* 0x00aee40000100800 */
[----:B---3--:R-:W-:-:S13]  /*7b20*/  ISETP.NE.AND P0, PT, R6, R75, PT ;  /* 0x0000004b0600720c */ /* 0x008fda0003f05270 */
[----:B------:R-:W-:Y:S05]  /*7b30*/  @!P0 BRA `(.L_x_94) ;  /* 0x0000000000d88947 */ /* 0x000fea0003800000 */
[----:B------:R-:W3:Y:S04]  /*7b40*/  LDL.128 R68, [R1+0x8890] ;  /* 0x0088900001447983 */ /* 0x000ee80000100c00 */
[----:B0-2---:R-:W2:Y:S04]  /*7b50*/  LDL.128 R8, [R1+0x88a0] ;  /* 0x0088a00001087983 */ /* 0x005ea80000100c00 */
[----:B------:R-:W4:Y:S04]  /*7b60*/  LDL.128 R12, [R1+0x88b0] ;  /* 0x0088b000010c7983 */ /* 0x000f280000100c00 */
[----:B------:R-:W5:Y:S04]  /*7b70*/  LDL.128 R16, [R1+0x88c0] ;  /* 0x0088c00001107983 */ /* 0x000f680000100c00 */
        /* <DEDUP_REMOVED lines=11> */
[----:B------:R-:W5:Y:S01]  /*7c30*/  LDL.128 R64, [R1+0x8980] ;  /* 0x0089800001407983 */ /* 0x000f620000100c00 */
[----:B------:R-:W-:-:S02]  /*7c40*/  HFMA2 R7, -RZ, RZ, 0, 0 ;  /* 0x00000000ff077431 */ /* 0x000fc400000001ff */
[C---:B------:R-:W-:Y:S02]  /*7c50*/  IMAD R5, R81.reuse, 0x108, R2 ;  /* 0x0000010851057824 */ /* 0x040fe400078e0202 */
[----:B------:R-:W-:Y:S02]  /*7c60*/  VIADD R6, R6, 0x1 ;  /* 0x0000000106067836 */ /* 0x000fe40000000000 */
[----:B------:R-:W-:-:S03]  /*7c70*/  VIADD R83, R81, 0x1 ;  /* 0x0000000151537836 */ /* 0x000fc60000000000 */
[----:B------:R0:W-:Y:S04]  /*7c80*/  STL.64 [R5+0x100], R6 ;  /* 0x0001000605007387 */ /* 0x0001e80000100a00 */
[----:B---3--:R0:W-:Y:S04]  /*7c90*/  STL.64 [R5], R68 ;  /* 0x0000004405007387 */ /* 0x0081e80000100a00 */
[----:B------:R0:W-:Y:S04]  /*7ca0*/  STL.64 [R5+0x8], R70 ;  /* 0x0000084605007387 */ /* 0x0001e80000100a00 */
[----:B--2---:R0:W-:Y:S04]  /*7cb0*/  STL.64 [R5+0x10], R8 ;  /* 0x0000100805007387 */ /* 0x0041e80000100a00 */
[----:B------:R0:W-:Y:S04]  /*7cc0*/  STL.64 [R5+0x18], R10 ;  /* 0x0000180a05007387 */ /* 0x0001e80000100a00 */
[----:B----4-:R0:W-:Y:S04]  /*7cd0*/  STL.64 [R5+0x20], R12 ;  /* 0x0000200c05007387 */ /* 0x0101e80000100a00 */
[----:B------:R0:W-:Y:S04]  /*7ce0*/  STL.64 [R5+0x28], R14 ;  /* 0x0000280e05007387 */ /* 0x0001e80000100a00 */
[----:B-----5:R0:W-:Y:S04]  /*7cf0*/  STL.64 [R5+0x30], R16 ;  /* 0x0000301005007387 */ /* 0x0201e80000100a00 */
        /* <DEDUP_REMOVED lines=24> */
[----:B------:R0:W-:Y:S01]  /*7e80*/  STL.64 [R5+0xf8], R66 ;  /* 0x0000f84205007387 */ /* 0x0001e20000100a00 */
[----:B------:R-:W-:Y:S05]  /*7e90*/  BRA `(.L_x_44) ;  /* 0x0000000000207947 */ /* 0x000fea0003800000 */
.L_x_94:
[----:B------:R-:W-:Y:S05]  /*7ea0*/  BPT.TRAP 0x1 ;  /* 0x000000040000795c */ /* 0x000fea0000300000 */
.L_x_118:
[----:B------:R-:W-:Y:S05]  /*7eb0*/  BREAK.RELIABLE B6 ;  /* 0x0000000000067942 */ /* 0x000fea0003800100 */
[----:B------:R-:W-:Y:S05]  /*7ec0*/  BREAK.RELIABLE B7 ;  /* 0x0000000000077942 */ /* 0x000fea0003800100 */
[----:B------:R-:W-:Y:S05]  /*7ed0*/  BREAK.RELIABLE B5 ;  /* 0x0000000000057942 */ /* 0x000fea0003800100 */
[----:B------:R-:W-:Y:S05]  /*7ee0*/  BRA `(.L_x_81) ;  /* 0x0000000000087947 */ /* 0x000fea0003800000 */
.L_x_123:
[----:B------:R-:W-:Y:S05]  /*7ef0*/  BREAK.RELIABLE B2 ;  /* 0x0000000000027942 */ /* 0x000fea0003800100 */
[----:B------:R-:W-:Y:S05]  /*7f00*/  BREAK.RELIABLE B1 ;  /* 0x0000000000017942 */ /* 0x000fea0003800100 */
.L_x_81:
[----:B------:R-:W-:-:S07]  /*7f10*/  IMAD.MOV.U32 R83, RZ, RZ, R81 ;  /* 0x000000ffff537224 */ /* 0x000fce00078e0051 */
.L_x_44:
[----:B------:R-:W-:Y:S05]  /*7f20*/  BSYNC.RECONVERGENT B4 ;  /* 0x0000000000047941 */ /* 0x000fea0003800200 */
.L_x_43:
[----:B------:R-:W-:-:S13]  /*7f30*/  ISETP.GT.AND P0, PT, R83, RZ, PT ;  /* 0x000000ff5300720c */ /* 0x000fda0003f04270 */
[----:B------:R-:W-:Y:S05]  /*7f40*/  @P0 BRA `(.L_x_95) ;  /* 0xffffffdc004c0947 */ /* 0x000fea000383ffff */
[----:B------:R-:W-:Y:S05]  /*7f50*/  BRA `(.L_x_96) ;  /* 0x0000000000347947 */ /* 0x000fea0003800000 */
.L_x_101:
[----:B------:R-:W-:Y:S05]  /*7f60*/  BREAK.RELIABLE B3 ;  /* 0x0000000000037942 */ /* 0x000fea0003800100 */
[----:B------:R-:W-:Y:S05]  /*7f70*/  BREAK.RELIABLE B2 ;  /* 0x0000000000027942 */ /* 0x000fea0003800100 */
[----:B------:R-:W-:Y:S05]  /*7f80*/  BREAK.RELIABLE B1 ;  /* 0x0000000000017942 */ /* 0x000fea0003800100 */
[----:B------:R-:W-:Y:S05]  /*7f90*/  BRA `(.L_x_96) ;  /* 0x0000000000247947 */ /* 0x000fea0003800000 */
.L_x_104:
[----:B------:R-:W-:Y:S05]  /*7fa0*/  BREAK.RELIABLE B3 ;  /* 0x0000000000037942 */ /* 0x000fea0003800100 */
[----:B------:R-:W-:Y:S05]  /*7fb0*/  BREAK.RELIABLE B2 ;  /* 0x0000000000027942 */ /* 0x000fea0003800100 */
[----:B------:R-:W-:Y:S05]  /*7fc0*/  BREAK.RELIABLE B1 ;  /* 0x0000000000017942 */ /* 0x000fea0003800100 */
[----:B------:R-:W-:Y:S05]  /*7fd0*/  BRA `(.L_x_96) ;  /* 0x0000000000147947 */ /* 0x000fea0003800000 */
.L_x_110:
[----:B------:R-:W-:Y:S05]  /*7fe0*/  BREAK.RELIABLE B2 ;  /* 0x0000000000027942 */ /* 0x000fea0003800100 */
[----:B------:R-:W-:Y:S05]  /*7ff0*/  BREAK.RELIABLE B1 ;  /* 0x0000000000017942 */ /* 0x000fea0003800100 */
[----:B------:R-:W-:Y:S05]  /*8000*/  BRA `(.L_x_96) ;  /* 0x0000000000087947 */ /* 0x000fea0003800000 */
.L_x_113:
[----:B------:R-:W-:Y:S05]  /*8010*/  BREAK.RELIABLE B2 ;  /* 0x0000000000027942 */ /* 0x000fea0003800100 */
[----:B------:R-:W-:Y:S05]  /*8020*/  BREAK.RELIABLE B1 ;  /* 0x0000000000017942 */ /* 0x000fea0003800100 */
.L_x_96:
[----:B------:R-:W-:Y:S05]  /*8030*/  BSYNC.RECONVERGENT B0 ;  /* 0x0000000000007941 */ /* 0x000fea0003800200 */
.L_x_0:
[----:B------:R-:W-:Y:S05]  /*8040*/  EXIT ;  /* 0x000000000000794d */ /* 0x000fea0003800000 */
.L_x_97:
[----:B------:R-:W-:-:S00]  /*8050*/  BRA `(.L_x_97) ;  /* 0xfffffffc00fc7947 */ /* 0x000fc0000383ffff */
[----:B------:R-:W-:-:S00]  /*8060*/  NOP ;  /* 0x0000000000007918 */ /* 0x000fc00000000000 */
        /* <DEDUP_REMOVED lines=9> */
.L_x_126:


//--------------------- .nv.shared.reserved.0     --------------------------
	.section	.nv.shared.reserved.0,"aw",@nobits
	.weak		__nv_reservedSMEM_offset_0_alias
	.size		__nv_reservedSMEM_offset_0_alias, 0, 64
	.other		__nv_reservedSMEM_offset_0_alias,@"STO_CUDA_RESERVED_SHARED STV_DEFAULT"
__nv_reservedSMEM_offset_0_alias:
	.zero		0
	.zero		64


//--------------------- .nv.constant0._Z20numeric_board_kernelP9GameStateiPi --------------------------
	.section	.nv.constant0._Z20numeric_board_kernelP9GameStateiPi,"a",@progbits
	.sectionflags	@""
	.align	4
.nv.constant0._Z20numeric_board_kernelP9GameStateiPi:
	.zero		920


//--------------------- SYMBOLS --------------------------

	.type		.nv.reservedSmem.offset0,@object
	.size		.nv.reservedSmem.offset0,0x4
